//
// Generated by NVIDIA NVVM Compiler
//
// Compiler Build ID: CL-36424714
// Cuda compilation tools, release 13.0, V13.0.88
// Based on NVVM 20.0.0
//

.version 9.0
.target sm_100
.address_size 64

	// .globl	rocp_batch_f32

.visible .entry rocp_batch_f32(
	.param .u64 .ptr .align 1 rocp_batch_f32_param_0,
	.param .u64 .ptr .align 1 rocp_batch_f32_param_1,
	.param .u64 .ptr .align 1 rocp_batch_f32_param_2,
	.param .u32 rocp_batch_f32_param_3,
	.param .u32 rocp_batch_f32_param_4,
	.param .u32 rocp_batch_f32_param_5,
	.param .u64 .ptr .align 1 rocp_batch_f32_param_6
)
{
	.reg .pred 	%p<7>;
	.reg .b32 	%r<23>;
	.reg .b32 	%f<4>;
	.reg .b64 	%rd<19>;

	ld.param.u64 	%rd4, [rocp_batch_f32_param_0];
	ld.param.u64 	%rd5, [rocp_batch_f32_param_1];
	ld.param.u64 	%rd6, [rocp_batch_f32_param_2];
	ld.param.u32 	%r12, [rocp_batch_f32_param_3];
	ld.param.u32 	%r13, [rocp_batch_f32_param_4];
	ld.param.u32 	%r14, [rocp_batch_f32_param_5];
	ld.param.u64 	%rd7, [rocp_batch_f32_param_6];
	cvta.to.global.u64 	%rd1, %rd7;
	mov.u32 	%r1, %ctaid.x;
	setp.ge.s32 	%p1, %r1, %r14;
	@%p1 bra 	$L__BB0_8;
	cvta.to.global.u64 	%rd8, %rd6;
	mul.wide.u32 	%rd9, %r1, 4;
	add.s64 	%rd10, %rd8, %rd9;
	ld.global.nc.u32 	%r2, [%rd10];
	setp.lt.s32 	%p2, %r2, 1;
	@%p2 bra 	$L__BB0_8;
	mul.lo.s32 	%r3, %r12, %r1;
	mov.u32 	%r4, %tid.x;
	setp.ge.s32 	%p3, %r4, %r12;
	@%p3 bra 	$L__BB0_5;
	mov.u32 	%r5, %ntid.x;
	mov.u32 	%r21, %r4;
$L__BB0_4:
	add.s32 	%r15, %r21, %r3;
	mul.wide.s32 	%rd11, %r15, 4;
	add.s64 	%rd12, %rd1, %rd11;
	mov.b32 	%r16, 2143289344;
	st.global.u32 	[%rd12], %r16;
	add.s32 	%r21, %r21, %r5;
	setp.lt.s32 	%p4, %r21, %r12;
	@%p4 bra 	$L__BB0_4;
$L__BB0_5:
	bar.sync 	0;
	add.s32 	%r17, %r2, %r13;
	add.s32 	%r22, %r17, %r4;
	max.s32 	%r18, %r17, %r22;
	setp.ge.s32 	%p5, %r18, %r12;
	@%p5 bra 	$L__BB0_8;
	mov.u32 	%r9, %ntid.x;
	cvta.to.global.u64 	%rd2, %rd4;
	cvta.to.global.u64 	%rd3, %rd5;
$L__BB0_7:
	mul.wide.s32 	%rd13, %r22, 4;
	add.s64 	%rd14, %rd2, %rd13;
	ld.global.nc.f32 	%f1, [%rd14];
	sub.s32 	%r19, %r22, %r2;
	mul.wide.s32 	%rd15, %r19, 4;
	add.s64 	%rd16, %rd3, %rd15;
	ld.global.nc.f32 	%f2, [%rd16];
	fma.rn.f32 	%f3, %f1, %f2, 0fBF800000;
	add.s32 	%r20, %r22, %r3;
	mul.wide.s32 	%rd17, %r20, 4;
	add.s64 	%rd18, %rd1, %rd17;
	st.global.f32 	[%rd18], %f3;
	add.s32 	%r22, %r22, %r9;
	setp.lt.s32 	%p6, %r22, %r12;
	@%p6 bra 	$L__BB0_7;
$L__BB0_8:
	ret;

}
	// .globl	rocp_many_series_one_param_f32
.visible .entry rocp_many_series_one_param_f32(
	.param .u64 .ptr .align 1 rocp_many_series_one_param_f32_param_0,
	.param .u64 .ptr .align 1 rocp_many_series_one_param_f32_param_1,
	.param .u32 rocp_many_series_one_param_f32_param_2,
	.param .u32 rocp_many_series_one_param_f32_param_3,
	.param .u32 rocp_many_series_one_param_f32_param_4,
	.param .u64 .ptr .align 1 rocp_many_series_one_param_f32_param_5
)
{
	.reg .pred 	%p<28>;
	.reg .b32 	%r<100>;
	.reg .b32 	%f<21>;
	.reg .b64 	%rd<73>;

	ld.param.u64 	%rd4, [rocp_many_series_one_param_f32_param_0];
	ld.param.u64 	%rd3, [rocp_many_series_one_param_f32_param_1];
	ld.param.u32 	%r54, [rocp_many_series_one_param_f32_param_2];
	ld.param.u32 	%r55, [rocp_many_series_one_param_f32_param_3];
	ld.param.u32 	%r56, [rocp_many_series_one_param_f32_param_4];
	ld.param.u64 	%rd5, [rocp_many_series_one_param_f32_param_5];
	cvta.to.global.u64 	%rd1, %rd4;
	cvta.to.global.u64 	%rd2, %rd5;
	mov.u32 	%r57, %ctaid.x;
	mov.u32 	%r58, %ntid.x;
	mov.u32 	%r59, %tid.x;
	mad.lo.s32 	%r1, %r57, %r58, %r59;
	setp.ge.s32 	%p1, %r1, %r54;
	setp.lt.s32 	%p2, %r56, 1;
	or.pred  	%p3, %p1, %p2;
	@%p3 bra 	$L__BB1_33;
	cvta.to.global.u64 	%rd6, %rd3;
	mul.wide.s32 	%rd7, %r1, 4;
	add.s64 	%rd8, %rd6, %rd7;
	ld.global.nc.u32 	%r2, [%rd8];
	setp.lt.s32 	%p4, %r2, %r55;
	@%p4 bra 	$L__BB1_14;
	setp.lt.s32 	%p5, %r55, 1;
	@%p5 bra 	$L__BB1_33;
	and.b32  	%r3, %r55, 7;
	setp.lt.u32 	%p6, %r55, 8;
	mov.b32 	%r98, 0;
	@%p6 bra 	$L__BB1_6;
	and.b32  	%r98, %r55, 2147483640;
	neg.s32 	%r84, %r98;
	shl.b32 	%r6, %r54, 3;
	mul.wide.s32 	%rd11, %r54, 4;
	mov.u32 	%r83, %r1;
$L__BB1_5:
	.pragma "nounroll";
	mul.wide.s32 	%rd9, %r83, 4;
	add.s64 	%rd10, %rd2, %rd9;
	mov.b32 	%r61, 2143289344;
	st.global.u32 	[%rd10], %r61;
	add.s64 	%rd12, %rd10, %rd11;
	st.global.u32 	[%rd12], %r61;
	add.s64 	%rd13, %rd12, %rd11;
	st.global.u32 	[%rd13], %r61;
	add.s64 	%rd14, %rd13, %rd11;
	st.global.u32 	[%rd14], %r61;
	add.s64 	%rd15, %rd14, %rd11;
	st.global.u32 	[%rd15], %r61;
	add.s64 	%rd16, %rd15, %rd11;
	st.global.u32 	[%rd16], %r61;
	add.s64 	%rd17, %rd16, %rd11;
	st.global.u32 	[%rd17], %r61;
	add.s64 	%rd18, %rd17, %rd11;
	st.global.u32 	[%rd18], %r61;
	add.s32 	%r84, %r84, 8;
	add.s32 	%r83, %r83, %r6;
	setp.eq.s32 	%p7, %r84, 0;
	@%p7 bra 	$L__BB1_6;
	bra.uni 	$L__BB1_5;
$L__BB1_6:
	setp.eq.s32 	%p8, %r3, 0;
	@%p8 bra 	$L__BB1_33;
	and.b32  	%r49, %r55, 3;
	setp.lt.u32 	%p9, %r3, 4;
	@%p9 bra 	$L__BB1_9;
	mad.lo.s32 	%r62, %r98, %r54, %r1;
	mul.wide.s32 	%rd19, %r62, 4;
	add.s64 	%rd20, %rd2, %rd19;
	mov.b32 	%r63, 2143289344;
	st.global.u32 	[%rd20], %r63;
	mul.wide.s32 	%rd21, %r54, 4;
	add.s64 	%rd22, %rd20, %rd21;
	st.global.u32 	[%rd22], %r63;
	add.s64 	%rd23, %rd22, %rd21;
	st.global.u32 	[%rd23], %r63;
	add.s64 	%rd24, %rd23, %rd21;
	st.global.u32 	[%rd24], %r63;
	add.s32 	%r98, %r98, 4;
$L__BB1_9:
	setp.eq.s32 	%p10, %r49, 0;
	@%p10 bra 	$L__BB1_33;
	setp.eq.s32 	%p11, %r49, 1;
	@%p11 bra 	$L__BB1_12;
	mad.lo.s32 	%r64, %r98, %r54, %r1;
	mul.wide.s32 	%rd25, %r64, 4;
	add.s64 	%rd26, %rd2, %rd25;
	mov.b32 	%r65, 2143289344;
	st.global.u32 	[%rd26], %r65;
	mul.wide.s32 	%rd27, %r54, 4;
	add.s64 	%rd28, %rd26, %rd27;
	st.global.u32 	[%rd28], %r65;
	add.s32 	%r98, %r98, 2;
$L__BB1_12:
	and.b32  	%r66, %r55, 1;
	setp.eq.b32 	%p12, %r66, 1;
	not.pred 	%p13, %p12;
	@%p13 bra 	$L__BB1_33;
	mad.lo.s32 	%r67, %r98, %r54, %r1;
	mul.wide.s32 	%rd29, %r67, 4;
	add.s64 	%rd30, %rd2, %rd29;
	mov.b32 	%r68, 2143289344;
	st.global.u32 	[%rd30], %r68;
	bra.uni 	$L__BB1_33;
$L__BB1_14:
	add.s32 	%r96, %r2, %r56;
	min.s32 	%r69, %r96, %r55;
	setp.lt.s32 	%p14, %r69, 1;
	@%p14 bra 	$L__BB1_26;
	min.u32 	%r12, %r96, %r55;
	and.b32  	%r13, %r12, 7;
	setp.lt.u32 	%p15, %r12, 8;
	mov.b32 	%r88, 0;
	@%p15 bra 	$L__BB1_18;
	and.b32  	%r88, %r12, 2147483640;
	neg.s32 	%r86, %r88;
	shl.b32 	%r16, %r54, 3;
	mul.wide.s32 	%rd33, %r54, 4;
	mov.u32 	%r85, %r1;
$L__BB1_17:
	.pragma "nounroll";
	mul.wide.s32 	%rd31, %r85, 4;
	add.s64 	%rd32, %rd2, %rd31;
	mov.b32 	%r71, 2143289344;
	st.global.u32 	[%rd32], %r71;
	add.s64 	%rd34, %rd32, %rd33;
	st.global.u32 	[%rd34], %r71;
	add.s64 	%rd35, %rd34, %rd33;
	st.global.u32 	[%rd35], %r71;
	add.s64 	%rd36, %rd35, %rd33;
	st.global.u32 	[%rd36], %r71;
	add.s64 	%rd37, %rd36, %rd33;
	st.global.u32 	[%rd37], %r71;
	add.s64 	%rd38, %rd37, %rd33;
	st.global.u32 	[%rd38], %r71;
	add.s64 	%rd39, %rd38, %rd33;
	st.global.u32 	[%rd39], %r71;
	add.s64 	%rd40, %rd39, %rd33;
	st.global.u32 	[%rd40], %r71;
	add.s32 	%r86, %r86, 8;
	add.s32 	%r85, %r85, %r16;
	setp.ne.s32 	%p16, %r86, 0;
	@%p16 bra 	$L__BB1_17;
$L__BB1_18:
	setp.eq.s32 	%p17, %r13, 0;
	@%p17 bra 	$L__BB1_26;
	and.b32  	%r22, %r12, 3;
	setp.lt.u32 	%p18, %r13, 4;
	@%p18 bra 	$L__BB1_21;
	mad.lo.s32 	%r72, %r88, %r54, %r1;
	mul.wide.s32 	%rd41, %r72, 4;
	add.s64 	%rd42, %rd2, %rd41;
	mov.b32 	%r73, 2143289344;
	st.global.u32 	[%rd42], %r73;
	mul.wide.s32 	%rd43, %r54, 4;
	add.s64 	%rd44, %rd42, %rd43;
	st.global.u32 	[%rd44], %r73;
	add.s64 	%rd45, %rd44, %rd43;
	st.global.u32 	[%rd45], %r73;
	add.s64 	%rd46, %rd45, %rd43;
	st.global.u32 	[%rd46], %r73;
	add.s32 	%r88, %r88, 4;
$L__BB1_21:
	setp.eq.s32 	%p19, %r22, 0;
	@%p19 bra 	$L__BB1_26;
	setp.eq.s32 	%p20, %r22, 1;
	@%p20 bra 	$L__BB1_24;
	mad.lo.s32 	%r74, %r88, %r54, %r1;
	mul.wide.s32 	%rd47, %r74, 4;
	add.s64 	%rd48, %rd2, %rd47;
	mov.b32 	%r75, 2143289344;
	st.global.u32 	[%rd48], %r75;
	mul.wide.s32 	%rd49, %r54, 4;
	add.s64 	%rd50, %rd48, %rd49;
	st.global.u32 	[%rd50], %r75;
	add.s32 	%r88, %r88, 2;
$L__BB1_24:
	and.b32  	%r76, %r12, 1;
	setp.eq.b32 	%p21, %r76, 1;
	not.pred 	%p22, %p21;
	@%p22 bra 	$L__BB1_26;
	mad.lo.s32 	%r77, %r88, %r54, %r1;
	mul.wide.s32 	%rd51, %r77, 4;
	add.s64 	%rd52, %rd2, %rd51;
	mov.b32 	%r78, 2143289344;
	st.global.u32 	[%rd52], %r78;
$L__BB1_26:
	setp.le.s32 	%p23, %r55, %r96;
	@%p23 bra 	$L__BB1_33;
	sub.s32 	%r79, %r55, %r96;
	and.b32  	%r27, %r79, 3;
	setp.eq.s32 	%p24, %r27, 0;
	@%p24 bra 	$L__BB1_30;
	mad.lo.s32 	%r92, %r2, %r54, %r1;
	mad.lo.s32 	%r91, %r54, %r96, %r1;
	neg.s32 	%r90, %r27;
	add.s32 	%r96, %r96, %r27;
$L__BB1_29:
	.pragma "nounroll";
	mul.wide.s32 	%rd53, %r91, 4;
	add.s64 	%rd54, %rd1, %rd53;
	ld.global.nc.f32 	%f1, [%rd54];
	mul.wide.s32 	%rd55, %r92, 4;
	add.s64 	%rd56, %rd1, %rd55;
	ld.global.nc.f32 	%f2, [%rd56];
	sub.f32 	%f3, %f1, %f2;
	div.rn.f32 	%f4, %f3, %f2;
	add.s64 	%rd57, %rd2, %rd53;
	st.global.f32 	[%rd57], %f4;
	add.s32 	%r92, %r92, %r54;
	add.s32 	%r91, %r91, %r54;
	add.s32 	%r90, %r90, 1;
	setp.ne.s32 	%p25, %r90, 0;
	@%p25 bra 	$L__BB1_29;
$L__BB1_30:
	sub.s32 	%r80, %r2, %r55;
	add.s32 	%r81, %r80, %r56;
	setp.gt.u32 	%p26, %r81, -4;
	@%p26 bra 	$L__BB1_33;
	sub.s32 	%r82, %r96, %r56;
	mad.lo.s32 	%r95, %r54, %r82, %r1;
	shl.b32 	%r40, %r54, 2;
	mad.lo.s32 	%r94, %r96, %r54, %r1;
	mul.wide.s32 	%rd63, %r54, 4;
$L__BB1_32:
	mul.wide.s32 	%rd58, %r94, 4;
	add.s64 	%rd59, %rd1, %rd58;
	ld.global.nc.f32 	%f5, [%rd59];
	mul.wide.s32 	%rd60, %r95, 4;
	add.s64 	%rd61, %rd1, %rd60;
	ld.global.nc.f32 	%f6, [%rd61];
	sub.f32 	%f7, %f5, %f6;
	div.rn.f32 	%f8, %f7, %f6;
	add.s64 	%rd62, %rd2, %rd58;
	st.global.f32 	[%rd62], %f8;
	add.s64 	%rd64, %rd59, %rd63;
	ld.global.nc.f32 	%f9, [%rd64];
	add.s64 	%rd65, %rd61, %rd63;
	ld.global.nc.f32 	%f10, [%rd65];
	sub.f32 	%f11, %f9, %f10;
	div.rn.f32 	%f12, %f11, %f10;
	add.s64 	%rd66, %rd62, %rd63;
	st.global.f32 	[%rd66], %f12;
	add.s64 	%rd67, %rd64, %rd63;
	ld.global.nc.f32 	%f13, [%rd67];
	add.s64 	%rd68, %rd65, %rd63;
	ld.global.nc.f32 	%f14, [%rd68];
	sub.f32 	%f15, %f13, %f14;
	div.rn.f32 	%f16, %f15, %f14;
	add.s64 	%rd69, %rd66, %rd63;
	st.global.f32 	[%rd69], %f16;
	add.s64 	%rd70, %rd67, %rd63;
	ld.global.nc.f32 	%f17, [%rd70];
	add.s64 	%rd71, %rd68, %rd63;
	ld.global.nc.f32 	%f18, [%rd71];
	sub.f32 	%f19, %f17, %f18;
	div.rn.f32 	%f20, %f19, %f18;
	add.s64 	%rd72, %rd69, %rd63;
	st.global.f32 	[%rd72], %f20;
	add.s32 	%r96, %r96, 4;
	add.s32 	%r95, %r95, %r40;
	add.s32 	%r94, %r94, %r40;
	setp.lt.s32 	%p27, %r96, %r55;
	@%p27 bra 	$L__BB1_32;
$L__BB1_33:
	ret;

}


// ===== COMPILED SASS (sm_100) =====

	.target	sm_100

	.elftype	@"ET_EXEC"


//--------------------- .note.nv.tkinfo           --------------------------
	.section	.note.nv.tkinfo,"",@"SHT_NOTE"
	.sectionflags	@"SHF_NOTE_NV_TKINFO"
	.tkinfo
        /*0018*/ 	.word	0x00000002
        /*0030*/ 	.string	""
        /*0030*/ 	.string	"ptxas"
        /*0030*/ 	.string	"Cuda compilation tools, release 13.0, V13.0.88"
        /*0030*/ 	.string	"Build cuda_13.0.r13.0/compiler.36424714_0"
        /*0030*/ 	.string	"-arch sm_100 -m 64 "



//--------------------- .note.nv.cuinfo           --------------------------
	.section	.note.nv.cuinfo,"",@"SHT_NOTE"
	.sectionflags	@"SHF_NOTE_NV_CUINFO"
        /*0018*/ 	.short	0x0002
        /*001a*/ 	.short	0x0064
        /*001c*/ 	.short	0x0082
	.zero		2


//--------------------- .nv.info                  --------------------------
	.section	.nv.info,"",@"SHT_CUDA_INFO"
	.align	4


	//----- nvinfo : EIATTR_REGCOUNT
	.align		4
        /*0000*/ 	.byte	0x04, 0x2f
        /*0002*/ 	.short	(.L_1 - .L_0)
	.align		4
.L_0:
        /*0004*/ 	.word	index@(rocp_batch_f32)
        /*0008*/ 	.word	0x00000014


	//----- nvinfo : EIATTR_FRAME_SIZE
	.align		4
.L_1:
        /*000c*/ 	.byte	0x04, 0x11
        /*000e*/ 	.short	(.L_3 - .L_2)
	.align		4
.L_2:
        /*0010*/ 	.word	index@(rocp_batch_f32)
        /*0014*/ 	.word	0x00000000


	//----- nvinfo : EIATTR_REGCOUNT
	.align		4
.L_3:
        /*0018*/ 	.byte	0x04, 0x2f
        /*001a*/ 	.short	(.L_5 - .L_4)
	.align		4
.L_4:
        /*001c*/ 	.word	index@(rocp_many_series_one_param_f32)
        /*0020*/ 	.word	0x00000020


	//----- nvinfo : EIATTR_FRAME_SIZE
	.align		4
.L_5:
        /*0024*/ 	.byte	0x04, 0x11
        /*0026*/ 	.short	(.L_7 - .L_6)
	.align		4
.L_6:
        /*0028*/ 	.word	index@($__internal_0_$__cuda_sm3x_div_rn_noftz_f32_slowpath)
        /*002c*/ 	.word	0x00000000


	//----- nvinfo : EIATTR_FRAME_SIZE
	.align		4
.L_7:
        /*0030*/ 	.byte	0x04, 0x11
        /*0032*/ 	.short	(.L_9 - .L_8)
	.align		4
.L_8:
        /*0034*/ 	.word	index@(rocp_many_series_one_param_f32)
        /*0038*/ 	.word	0x00000000


	//----- nvinfo : EIATTR_MIN_STACK_SIZE
	.align		4
.L_9:
        /*003c*/ 	.byte	0x04, 0x12
        /*003e*/ 	.short	(.L_11 - .L_10)
	.align		4
.L_10:
        /*0040*/ 	.word	index@(rocp_many_series_one_param_f32)
        /*0044*/ 	.word	0x00000000


	//----- nvinfo : EIATTR_MIN_STACK_SIZE
	.align		4
.L_11:
        /*0048*/ 	.byte	0x04, 0x12
        /*004a*/ 	.short	(.L_13 - .L_12)
	.align		4
.L_12:
        /*004c*/ 	.word	index@(rocp_batch_f32)
        /*0050*/ 	.word	0x00000000
.L_13:


//--------------------- .nv.compat                --------------------------
	.section	.nv.compat,"",@"SHT_CUDA_COMPAT_INFO"
	.align	4
        /*0000*/ 	.byte	0x02, 0x09, 0x00, 0x00, 0x02, 0x02, 0x01, 0x00, 0x02, 0x05, 0x05, 0x00, 0x03, 0x07, 0x01, 0x01
        /*0010*/ 	.byte	0x02, 0x03, 0x00, 0x00, 0x02, 0x06, 0x01, 0x00, 0x04, 0x0b, 0x08, 0x00, 0x01, 0x00, 0x00, 0x00
        /*0020*/ 	.byte	0x00, 0x00, 0x00, 0x00


//--------------------- .nv.info.rocp_many_series_one_param_f32 --------------------------
	.section	.nv.info.rocp_many_series_one_param_f32,"",@"SHT_CUDA_INFO"
	.sectionflags	@""
	.align	4


	//----- nvinfo : EIATTR_CUDA_API_VERSION
	.align		4
        /*0000*/ 	.byte	0x04, 0x37
        /*0002*/ 	.short	(.L_15 - .L_14)
.L_14:
        /*0004*/ 	.word	0x00000082


	//----- nvinfo : EIATTR_KPARAM_INFO
	.align		4
.L_15:
        /*0008*/ 	.byte	0x04, 0x17
        /*000a*/ 	.short	(.L_17 - .L_16)
.L_16:
        /*000c*/ 	.word	0x00000000
        /*0010*/ 	.short	0x0005
        /*0012*/ 	.short	0x0020
        /*0014*/ 	.byte	0x00, 0xf5, 0x21, 0x00


	//----- nvinfo : EIATTR_KPARAM_INFO
	.align		4
.L_17:
        /*0018*/ 	.byte	0x04, 0x17
        /*001a*/ 	.short	(.L_19 - .L_18)
.L_18:
        /*001c*/ 	.word	0x00000000
        /*0020*/ 	.short	0x0004
        /*0022*/ 	.short	0x0018
        /*0024*/ 	.byte	0x00, 0xf0, 0x11, 0x00


	//----- nvinfo : EIATTR_KPARAM_INFO
	.align		4
.L_19:
        /*0028*/ 	.byte	0x04, 0x17
        /*002a*/ 	.short	(.L_21 - .L_20)
.L_20:
        /*002c*/ 	.word	0x00000000
        /*0030*/ 	.short	0x0003
        /*0032*/ 	.short	0x0014
        /*0034*/ 	.byte	0x00, 0xf0, 0x11, 0x00


	//----- nvinfo : EIATTR_KPARAM_INFO
	.align		4
.L_21:
        /*0038*/ 	.byte	0x04, 0x17
        /*003a*/ 	.short	(.L_23 - .L_22)
.L_22:
        /*003c*/ 	.word	0x00000000
        /*0040*/ 	.short	0x0002
        /*0042*/ 	.short	0x0010
        /*0044*/ 	.byte	0x00, 0xf0, 0x11, 0x00


	//----- nvinfo : EIATTR_KPARAM_INFO
	.align		4
.L_23:
        /*0048*/ 	.byte	0x04, 0x17
        /*004a*/ 	.short	(.L_25 - .L_24)
.L_24:
        /*004c*/ 	.word	0x00000000
        /*0050*/ 	.short	0x0001
        /*0052*/ 	.short	0x0008
        /*0054*/ 	.byte	0x00, 0xf5, 0x21, 0x00


	//----- nvinfo : EIATTR_KPARAM_INFO
	.align		4
.L_25:
        /*0058*/ 	.byte	0x04, 0x17
        /*005a*/ 	.short	(.L_27 - .L_26)
.L_26:
        /*005c*/ 	.word	0x00000000
        /*0060*/ 	.short	0x0000
        /*0062*/ 	.short	0x0000
        /*0064*/ 	.byte	0x00, 0xf5, 0x21, 0x00


	//----- nvinfo : EIATTR_SPARSE_MMA_MASK
	.align		4
.L_27:
        /*0068*/ 	.byte	0x03, 0x50
        /*006a*/ 	.short	0x0000


	//----- nvinfo : EIATTR_MAXREG_COUNT
	.align		4
        /*006c*/ 	.byte	0x03, 0x1b
        /*006e*/ 	.short	0x00ff


	//----- nvinfo : EIATTR_MERCURY_ISA_VERSION
	.align		4
        /*0070*/ 	.byte	0x03, 0x5f
        /*0072*/ 	.short	0x0101


	//----- nvinfo : EIATTR_VRC_CTA_INIT_COUNT
	.align		4
        /*0074*/ 	.byte	0x02, 0x4a
	.zero		1
	.zero		1


	//----- nvinfo : EIATTR_EXIT_INSTR_OFFSETS
	.align		4
        /*0078*/ 	.byte	0x04, 0x1c
        /*007a*/ 	.short	(.L_29 - .L_28)


	//   ....[0]....
.L_28:
        /*007c*/ 	.word	0x000000a0


	//   ....[1]....
        /*0080*/ 	.word	0x00000140


	//   ....[2]....
        /*0084*/ 	.word	0x00000350


	//   ....[3]....
        /*0088*/ 	.word	0x00000470


	//   ....[4]....
        /*008c*/ 	.word	0x00000540


	//   ....[5]....
        /*0090*/ 	.word	0x000005a0


	//   ....[6]....
        /*0094*/ 	.word	0x00000a70


	//   ....[7]....
        /*0098*/ 	.word	0x00000d20


	//   ....[8]....
        /*009c*/ 	.word	0x00001300


	//----- nvinfo : EIATTR_CRS_STACK_SIZE
	.align		4
.L_29:
        /*00a0*/ 	.byte	0x04, 0x1e
        /*00a2*/ 	.short	(.L_31 - .L_30)
.L_30:
        /*00a4*/ 	.word	0x00000000


	//----- nvinfo : EIATTR_CBANK_PARAM_SIZE
	.align		4
.L_31:
        /*00a8*/ 	.byte	0x03, 0x19
        /*00aa*/ 	.short	0x0028


	//----- nvinfo : EIATTR_PARAM_CBANK
	.align		4
        /*00ac*/ 	.byte	0x04, 0x0a
        /*00ae*/ 	.short	(.L_33 - .L_32)
	.align		4
.L_32:
        /*00b0*/ 	.word	index@(.nv.constant0.rocp_many_series_one_param_f32)
        /*00b4*/ 	.short	0x0380
        /*00b6*/ 	.short	0x0028


	//----- nvinfo : EIATTR_SW_WAR
	.align		4
.L_33:
        /*00b8*/ 	.byte	0x04, 0x36
        /*00ba*/ 	.short	(.L_35 - .L_34)
.L_34:
        /*00bc*/ 	.word	0x00000008
.L_35:


//--------------------- .nv.info.rocp_batch_f32   --------------------------
	.section	.nv.info.rocp_batch_f32,"",@"SHT_CUDA_INFO"
	.sectionflags	@""
	.align	4


	//----- nvinfo : EIATTR_CUDA_API_VERSION
	.align		4
        /*0000*/ 	.byte	0x04, 0x37
        /*0002*/ 	.short	(.L_37 - .L_36)
.L_36:
        /*0004*/ 	.word	0x00000082


	//----- nvinfo : EIATTR_KPARAM_INFO
	.align		4
.L_37:
        /*0008*/ 	.byte	0x04, 0x17
        /*000a*/ 	.short	(.L_39 - .L_38)
.L_38:
        /*000c*/ 	.word	0x00000000
        /*0010*/ 	.short	0x0006
        /*0012*/ 	.short	0x0028
        /*0014*/ 	.byte	0x00, 0xf5, 0x21, 0x00


	//----- nvinfo : EIATTR_KPARAM_INFO
	.align		4
.L_39:
        /*0018*/ 	.byte	0x04, 0x17
        /*001a*/ 	.short	(.L_41 - .L_40)
.L_40:
        /*001c*/ 	.word	0x00000000
        /*0020*/ 	.short	0x0005
        /*0022*/ 	.short	0x0020
        /*0024*/ 	.byte	0x00, 0xf0, 0x11, 0x00


	//----- nvinfo : EIATTR_KPARAM_INFO
	.align		4
.L_41:
        /*0028*/ 	.byte	0x04, 0x17
        /*002a*/ 	.short	(.L_43 - .L_42)
.L_42:
        /*002c*/ 	.word	0x00000000
        /*0030*/ 	.short	0x0004
        /*0032*/ 	.short	0x001c
        /*0034*/ 	.byte	0x00, 0xf0, 0x11, 0x00


	//----- nvinfo : EIATTR_KPARAM_INFO
	.align		4
.L_43:
        /*0038*/ 	.byte	0x04, 0x17
        /*003a*/ 	.short	(.L_45 - .L_44)
.L_44:
        /*003c*/ 	.word	0x00000000
        /*0040*/ 	.short	0x0003
        /*0042*/ 	.short	0x0018
        /*0044*/ 	.byte	0x00, 0xf0, 0x11, 0x00


	//----- nvinfo : EIATTR_KPARAM_INFO
	.align		4
.L_45:
        /*0048*/ 	.byte	0x04, 0x17
        /*004a*/ 	.short	(.L_47 - .L_46)
.L_46:
        /*004c*/ 	.word	0x00000000
        /*0050*/ 	.short	0x0002
        /*0052*/ 	.short	0x0010
        /*0054*/ 	.byte	0x00, 0xf5, 0x21, 0x00


	//----- nvinfo : EIATTR_KPARAM_INFO
	.align		4
.L_47:
        /*0058*/ 	.byte	0x04, 0x17
        /*005a*/ 	.short	(.L_49 - .L_48)
.L_48:
        /*005c*/ 	.word	0x00000000
        /*0060*/ 	.short	0x0001
        /*0062*/ 	.short	0x0008
        /*0064*/ 	.byte	0x00, 0xf5, 0x21, 0x00


	//----- nvinfo : EIATTR_KPARAM_INFO
	.align		4
.L_49:
        /*0068*/ 	.byte	0x04, 0x17
        /*006a*/ 	.short	(.L_51 - .L_50)
.L_50:
        /*006c*/ 	.word	0x00000000
        /*0070*/ 	.short	0x0000
        /*0072*/ 	.short	0x0000
        /*0074*/ 	.byte	0x00, 0xf5, 0x21, 0x00


	//----- nvinfo : EIATTR_SPARSE_MMA_MASK
	.align		4
.L_51:
        /*0078*/ 	.byte	0x03, 0x50
        /*007a*/ 	.short	0x0000


	//----- nvinfo : EIATTR_MAXREG_COUNT
	.align		4
        /*007c*/ 	.byte	0x03, 0x1b
        /*007e*/ 	.short	0x00ff


	//----- nvinfo : EIATTR_NUM_BARRIERS
	.align		4
        /*0080*/ 	.byte	0x02, 0x4c
        /*0082*/ 	.byte	0x01
	.zero		1


	//----- nvinfo : EIATTR_MERCURY_ISA_VERSION
	.align		4
        /*0084*/ 	.byte	0x03, 0x5f
        /*0086*/ 	.short	0x0101


	//----- nvinfo : EIATTR_VRC_CTA_INIT_COUNT
	.align		4
        /*0088*/ 	.byte	0x02, 0x4a
	.zero		1
	.zero		1


	//----- nvinfo : EIATTR_EXIT_INSTR_OFFSETS
	.align		4
        /*008c*/ 	.byte	0x04, 0x1c
        /*008e*/ 	.short	(.L_53 - .L_52)


	//   ....[0]....
.L_52:
        /*0090*/ 	.word	0x00000040


	//   ....[1]....
        /*0094*/ 	.word	0x000000a0


	//   ....[2]....
        /*0098*/ 	.word	0x00000210


	//   ....[3]....
        /*009c*/ 	.word	0x00000320


	//----- nvinfo : EIATTR_CRS_STACK_SIZE
	.align		4
.L_53:
        /*00a0*/ 	.byte	0x04, 0x1e
        /*00a2*/ 	.short	(.L_55 - .L_54)
.L_54:
        /*00a4*/ 	.word	0x00000000


	//----- nvinfo : EIATTR_CBANK_PARAM_SIZE
	.align		4
.L_55:
        /*00a8*/ 	.byte	0x03, 0x19
        /*00aa*/ 	.short	0x0030


	//----- nvinfo : EIATTR_PARAM_CBANK
	.align		4
        /*00ac*/ 	.byte	0x04, 0x0a
        /*00ae*/ 	.short	(.L_57 - .L_56)
	.align		4
.L_56:
        /*00b0*/ 	.word	index@(.nv.constant0.rocp_batch_f32)
        /*00b4*/ 	.short	0x0380
        /*00b6*/ 	.short	0x0030


	//----- nvinfo : EIATTR_SW_WAR
	.align		4
.L_57:
        /*00b8*/ 	.byte	0x04, 0x36
        /*00ba*/ 	.short	(.L_59 - .L_58)
.L_58:
        /*00bc*/ 	.word	0x00000008
.L_59:


//--------------------- .nv.callgraph             --------------------------
	.section	.nv.callgraph,"",@"SHT_CUDA_CALLGRAPH"
	.align	4
	.sectionentsize	8
	.align		4
        /*0000*/ 	.word	0x00000000
	.align		4
        /*0004*/ 	.word	0xffffffff
	.align		4
        /*0008*/ 	.word	0x00000000
	.align		4
        /*000c*/ 	.word	0xfffffffe
	.align		4
        /*0010*/ 	.word	0x00000000
	.align		4
        /*0014*/ 	.word	0xfffffffd
	.align		4
        /*0018*/ 	.word	0x00000000
	.align		4
        /*001c*/ 	.word	0xfffffffc


//--------------------- .text.rocp_many_series_one_param_f32 --------------------------
	.section	.text.rocp_many_series_one_param_f32,"ax",@progbits
	.align	128
        .global         rocp_many_series_one_param_f32
        .type           rocp_many_series_one_param_f32,@function
        .size           rocp_many_series_one_param_f32,(.L_x_43 - rocp_many_series_one_param_f32)
        .other          rocp_many_series_one_param_f32,@"STO_CUDA_ENTRY STV_DEFAULT"
rocp_many_series_one_param_f32:
.text.rocp_many_series_one_param_f32:
[----:B------:R-:W-:Y:S01]  /*0000*/  LDC R1, c[0x0][0x37c] ;  /* 0x0000df00ff017b82 */ /* 0x000fe20000000800 */
[----:B------:R-:W0:Y:S07]  /*0010*/  S2R R0, SR_TID.X ;  /* 0x0000000000007919 */ /* 0x000e2e0000002100 */
[----:B------:R-:W0:Y:S01]  /*0020*/  S2UR UR4, SR_CTAID.X ;  /* 0x00000000000479c3 */ /* 0x000e220000002500 */
[----:B------:R-:W1:Y:S07]  /*0030*/  LDCU UR5, c[0x0][0x390] ;  /* 0x00007200ff0577ac */ /* 0x000e6e0008000800 */
[----:B------:R-:W0:Y:S08]  /*0040*/  LDC R5, c[0x0][0x360] ;  /* 0x0000d800ff057b82 */ /* 0x000e300000000800 */
[----:B------:R-:W2:Y:S01]  /*0050*/  LDC R3, c[0x0][0x398] ;  /* 0x0000e600ff037b82 */ /* 0x000ea20000000800 */
[----:B0-----:R-:W-:Y:S01]  /*0060*/  IMAD R5, R5, UR4, R0 ;  /* 0x0000000405057c24 */ /* 0x001fe2000f8e0200 */
[----:B-1----:R-:W-:-:S02]  /*0070*/  MOV R0, UR5 ;  /* 0x0000000500007c02 */ /* 0x002fc40008000f00 */
[----:B--2---:R-:W-:-:S04]  /*0080*/  ISETP.GE.AND P0, PT, R3, 0x1, PT ;  /* 0x000000010300780c */ /* 0x004fc80003f06270 */
[----:B------:R-:W-:-:S13]  /*0090*/  ISETP.GE.OR P0, PT, R5, R0, !P0 ;  /* 0x000000000500720c */ /* 0x000fda0004706670 */
[----:B------:R-:W-:Y:S05]  /*00a0*/  @P0 EXIT ;  /* 0x000000000000094d */ /* 0x000fea0003800000 */
[----:B------:R-:W0:Y:S01]  /*00b0*/  LDC.64 R10, c[0x0][0x388] ;  /* 0x0000e200ff0a7b82 */ /* 0x000e220000000a00 */
[----:B------:R-:W1:Y:S01]  /*00c0*/  LDCU.64 UR4, c[0x0][0x358] ;  /* 0x00006b00ff0477ac */ /* 0x000e620008000a00 */
[----:B------:R-:W2:Y:S06]  /*00d0*/  LDCU UR7, c[0x0][0x390] ;  /* 0x00007200ff0777ac */ /* 0x000eac0008000800 */
[----:B------:R-:W3:Y:S01]  /*00e0*/  LDC R7, c[0x0][0x394] ;  /* 0x0000e500ff077b82 */ /* 0x000ee20000000800 */
[----:B0-----:R-:W-:-:S06]  /*00f0*/  IMAD.WIDE R10, R5, 0x4, R10 ;  /* 0x00000004050a7825 */ /* 0x001fcc00078e020a */
[----:B-1----:R-:W3:Y:S02]  /*0100*/  LDG.E.CONSTANT R10, desc[UR4][R10.64] ;  /* 0x000000040a0a7981 */ /* 0x002ee4000c1e9900 */
[----:B---3--:R-:W-:-:S13]  /*0110*/  ISETP.GE.AND P0, PT, R10, R7, PT ;  /* 0x000000070a00720c */ /* 0x008fda0003f06270 */
[----:B--2---:R-:W-:Y:S05]  /*0120*/  @!P0 BRA `(.L_x_0) ;  /* 0x0000000400208947 */ /* 0x004fea0003800000 */
[----:B------:R-:W-:-:S13]  /*0130*/  ISETP.GE.AND P0, PT, R7, 0x1, PT ;  /* 0x000000010700780c */ /* 0x000fda0003f06270 */
[----:B------:R-:W-:Y:S05]  /*0140*/  @!P0 EXIT ;  /* 0x000000000000894d */ /* 0x000fea0003800000 */
[C---:B------:R-:W-:Y:S01]  /*0150*/  ISETP.GE.U32.AND P0, PT, R7.reuse, 0x8, PT ;  /* 0x000000080700780c */ /* 0x040fe20003f06070 */
[----:B------:R-:W-:Y:S01]  /*0160*/  IMAD.MOV.U32 R2, RZ, RZ, RZ ;  /* 0x000000ffff027224 */ /* 0x000fe200078e00ff */
[----:B------:R-:W-:-:S04]  /*0170*/  LOP3.LUT R24, R7, 0x7, RZ, 0xc0, !PT ;  /* 0x0000000707187812 */ /* 0x000fc800078ec0ff */
[----:B------:R-:W-:-:S07]  /*0180*/  ISETP.NE.AND P1, PT, R24, RZ, PT ;  /* 0x000000ff1800720c */ /* 0x000fce0003f25270 */
[----:B------:R-:W-:Y:S06]  /*0190*/  @!P0 BRA `(.L_x_1) ;  /* 0x00000000006c8947 */ /* 0x000fec0003800000 */
[----:B------:R-:W0:Y:S01]  /*01a0*/  LDC.64 R8, c[0x0][0x3a0] ;  /* 0x0000e800ff087b82 */ /* 0x000e220000000a00 */
[----:B------:R-:W-:Y:S01]  /*01b0*/  LOP3.LUT R2, R7, 0x7ffffff8, RZ, 0xc0, !PT ;  /* 0x7ffffff807027812 */ /* 0x000fe200078ec0ff */
[----:B------:R-:W-:Y:S01]  /*01c0*/  IMAD.MOV.U32 R27, RZ, RZ, 0x7fc00000 ;  /* 0x7fc00000ff1b7424 */ /* 0x000fe200078e00ff */
[----:B------:R-:W-:Y:S01]  /*01d0*/  MOV R25, R5 ;  /* 0x0000000500197202 */ /* 0x000fe20000000f00 */
[----:B------:R-:W1:Y:S01]  /*01e0*/  LDCU UR6, c[0x0][0x390] ;  /* 0x00007200ff0677ac */ /* 0x000e620008000800 */
[----:B------:R-:W-:-:S07]  /*01f0*/  IADD3 R3, PT, PT, -R2, RZ, RZ ;  /* 0x000000ff02037210 */ /* 0x000fce0007ffe1ff */
.L_x_2:
[----:B0-2---:R-:W-:Y:S01]  /*0200*/  IMAD.WIDE R16, R25, 0x4, R8 ;  /* 0x0000000419107825 */ /* 0x005fe200078e0208 */
[----:B------:R-:W-:-:S03]  /*0210*/  IADD3 R3, PT, PT, R3, 0x8, RZ ;  /* 0x0000000803037810 */ /* 0x000fc60007ffe0ff */
[----:B-1----:R-:W-:Y:S01]  /*0220*/  IMAD.U32 R0, RZ, RZ, UR6 ;  /* 0x00000006ff007e24 */ /* 0x002fe2000f8e00ff */
[----:B------:R2:W-:Y:S01]  /*0230*/  STG.E desc[UR4][R16.64], R27 ;  /* 0x0000001b10007986 */ /* 0x0005e2000c101904 */
[----:B------:R-:W-:Y:S02]  /*0240*/  ISETP.NE.AND P0, PT, R3, RZ, PT ;  /* 0x000000ff0300720c */ /* 0x000fe40003f05270 */
[----:B------:R-:W-:-:S04]  /*0250*/  IMAD.WIDE R18, R0, 0x4, R16 ;  /* 0x0000000400127825 */ /* 0x000fc800078e0210 */
[C---:B------:R-:W-:Y:S01]  /*0260*/  IMAD R25, R0.reuse, 0x8, R25 ;  /* 0x0000000800197824 */ /* 0x040fe200078e0219 */
[----:B------:R2:W-:Y:S01]  /*0270*/  STG.E desc[UR4][R18.64], R27 ;  /* 0x0000001b12007986 */ /* 0x0005e2000c101904 */
[----:B------:R-:W-:-:S05]  /*0280*/  IMAD.WIDE R20, R0, 0x4, R18 ;  /* 0x0000000400147825 */ /* 0x000fca00078e0212 */
        /* <DEDUP_REMOVED lines=11> */
[----:B------:R-:W-:Y:S05]  /*0340*/  @P0 BRA `(.L_x_2) ;  /* 0xfffffffc00ac0947 */ /* 0x000fea000383ffff */
.L_x_1:
[----:B------:R-:W-:Y:S05]  /*0350*/  @!P1 EXIT ;  /* 0x000000000000994d */ /* 0x000fea0003800000 */
[----:B------:R-:W2:Y:S01]  /*0360*/  LDC R4, c[0x0][0x394] ;  /* 0x0000e500ff047b82 */ /* 0x000ea20000000800 */
[----:B------:R-:W-:Y:S02]  /*0370*/  ISETP.GE.U32.AND P0, PT, R24, 0x4, PT ;  /* 0x000000041800780c */ /* 0x000fe40003f06070 */
[----:B--2---:R-:W-:-:S04]  /*0380*/  LOP3.LUT R14, R4, 0x3, RZ, 0xc0, !PT ;  /* 0x00000003040e7812 */ /* 0x004fc800078ec0ff */
[----:B------:R-:W-:-:S07]  /*0390*/  ISETP.NE.AND P1, PT, R14, RZ, PT ;  /* 0x000000ff0e00720c */ /* 0x000fce0003f25270 */
[----:B------:R-:W-:Y:S06]  /*03a0*/  @!P0 BRA `(.L_x_3) ;  /* 0x0000000000308947 */ /* 0x000fec0003800000 */
[----:B------:R-:W0:Y:S01]  /*03b0*/  LDC.64 R6, c[0x0][0x3a0] ;  /* 0x0000e800ff067b82 */ /* 0x000e220000000a00 */
[C---:B------:R-:W-:Y:S02]  /*03c0*/  IMAD R3, R2.reuse, R0, R5 ;  /* 0x0000000002037224 */ /* 0x040fe400078e0205 */
[----:B------:R-:W-:Y:S02]  /*03d0*/  VIADD R2, R2, 0x4 ;  /* 0x0000000402027836 */ /* 0x000fe40000000000 */
[----:B0-----:R-:W-:Y:S01]  /*03e0*/  IMAD.WIDE R6, R3, 0x4, R6 ;  /* 0x0000000403067825 */ /* 0x001fe200078e0206 */
[----:B------:R-:W-:-:S03]  /*03f0*/  MOV R3, 0x7fc00000 ;  /* 0x7fc0000000037802 */ /* 0x000fc60000000f00 */
[C---:B------:R-:W-:Y:S02]  /*0400*/  IMAD.WIDE R8, R0.reuse, 0x4, R6 ;  /* 0x0000000400087825 */ /* 0x040fe400078e0206 */
[----:B------:R0:W-:Y:S04]  /*0410*/  STG.E desc[UR4][R6.64], R3 ;  /* 0x0000000306007986 */ /* 0x0001e8000c101904 */
[----:B------:R0:W-:Y:S01]  /*0420*/  STG.E desc[UR4][R8.64], R3 ;  /* 0x0000000308007986 */ /* 0x0001e2000c101904 */
[----:B------:R-:W-:-:S05]  /*0430*/  IMAD.WIDE R10, R0, 0x4, R8 ;  /* 0x00000004000a7825 */ /* 0x000fca00078e0208 */
[----:B------:R0:W-:Y:S01]  /*0440*/  STG.E desc[UR4][R10.64], R3 ;  /* 0x000000030a007986 */ /* 0x0001e2000c101904 */
[----:B------:R-:W-:-:S05]  /*0450*/  IMAD.WIDE R12, R0, 0x4, R10 ;  /* 0x00000004000c7825 */ /* 0x000fca00078e020a */
[----:B------:R0:W-:Y:S02]  /*0460*/  STG.E desc[UR4][R12.64], R3 ;  /* 0x000000030c007986 */ /* 0x0001e4000c101904 */
.L_x_3:
[----:B------:R-:W-:Y:S05]  /*0470*/  @!P1 EXIT ;  /* 0x000000000000994d */ /* 0x000fea0003800000 */
[----:B------:R-:W-:Y:S02]  /*0480*/  ISETP.NE.AND P0, PT, R14, 0x1, PT ;  /* 0x000000010e00780c */ /* 0x000fe40003f05270 */
[----:B0-----:R-:W-:-:S04]  /*0490*/  LOP3.LUT R3, R4, 0x1, RZ, 0xc0, !PT ;  /* 0x0000000104037812 */ /* 0x001fc800078ec0ff */
[----:B------:R-:W-:-:S07]  /*04a0*/  ISETP.NE.U32.AND P1, PT, R3, 0x1, PT ;  /* 0x000000010300780c */ /* 0x000fce0003f25070 */
[----:B------:R-:W-:Y:S06]  /*04b0*/  @!P0 BRA `(.L_x_4) ;  /* 0x0000000000208947 */ /* 0x000fec0003800000 */
[----:B------:R-:W0:Y:S01]  /*04c0*/  LDC.64 R6, c[0x0][0x3a0] ;  /* 0x0000e800ff067b82 */ /* 0x000e220000000a00 */
[C---:B------:R-:W-:Y:S02]  /*04d0*/  IMAD R3, R2.reuse, R0, R5 ;  /* 0x0000000002037224 */ /* 0x040fe400078e0205 */
[----:B------:R-:W-:Y:S02]  /*04e0*/  VIADD R2, R2, 0x2 ;  /* 0x0000000202027836 */ /* 0x000fe40000000000 */
[----:B0-----:R-:W-:Y:S01]  /*04f0*/  IMAD.WIDE R6, R3, 0x4, R6 ;  /* 0x0000000403067825 */ /* 0x001fe200078e0206 */
[----:B------:R-:W-:-:S03]  /*0500*/  MOV R3, 0x7fc00000 ;  /* 0x7fc0000000037802 */ /* 0x000fc60000000f00 */
[----:B------:R-:W-:Y:S02]  /*0510*/  IMAD.WIDE R8, R0, 0x4, R6 ;  /* 0x0000000400087825 */ /* 0x000fe400078e0206 */
[----:B------:R0:W-:Y:S04]  /*0520*/  STG.E desc[UR4][R6.64], R3 ;  /* 0x0000000306007986 */ /* 0x0001e8000c101904 */
[----:B------:R0:W-:Y:S02]  /*0530*/  STG.E desc[UR4][R8.64], R3 ;  /* 0x0000000308007986 */ /* 0x0001e4000c101904 */
.L_x_4:
[----:B------:R-:W-:Y:S05]  /*0540*/  @P1 EXIT ;  /* 0x000000000000194d */ /* 0x000fea0003800000 */
[----:B0-----:R-:W0:Y:S01]  /*0550*/  LDC.64 R6, c[0x0][0x3a0] ;  /* 0x0000e800ff067b82 */ /* 0x001e220000000a00 */
[----:B------:R-:W-:Y:S01]  /*0560*/  IMAD R3, R2, R0, R5 ;  /* 0x0000000002037224 */ /* 0x000fe200078e0205 */
[----:B------:R-:W-:-:S03]  /*0570*/  MOV R5, 0x7fc00000 ;  /* 0x7fc0000000057802 */ /* 0x000fc60000000f00 */
[----:B0-----:R-:W-:-:S05]  /*0580*/  IMAD.WIDE R2, R3, 0x4, R6 ;  /* 0x0000000403027825 */ /* 0x001fca00078e0206 */
[----:B------:R-:W-:Y:S01]  /*0590*/  STG.E desc[UR4][R2.64], R5 ;  /* 0x0000000502007986 */ /* 0x000fe2000c101904 */
[----:B------:R-:W-:Y:S05]  /*05a0*/  EXIT ;  /* 0x000000000000794d */ /* 0x000fea0003800000 */
.L_x_0:
[----:B------:R-:W-:Y:S01]  /*05b0*/  IMAD.IADD R6, R10, 0x1, R3 ;  /* 0x000000010a067824 */ /* 0x000fe200078e0203 */
[----:B------:R-:W-:Y:S04]  /*05c0*/  BSSY.RECONVERGENT B0, `(.L_x_5) ;  /* 0x0000049000007945 */ /* 0x000fe80003800200 */
[----:B------:R-:W-:-:S04]  /*05d0*/  VIMNMX R2, PT, PT, R6, R7, PT ;  /* 0x0000000706027248 */ /* 0x000fc80003fe0100 */
[----:B------:R-:W-:-:S13]  /*05e0*/  ISETP.GE.AND P0, PT, R2, 0x1, PT ;  /* 0x000000010200780c */ /* 0x000fda0003f06270 */
[----:B------:R-:W-:Y:S05]  /*05f0*/  @!P0 BRA `(.L_x_6) ;  /* 0x0000000400148947 */ /* 0x000fea0003800000 */
[----:B------:R-:W-:Y:S01]  /*0600*/  VIMNMX.U32 R4, PT, PT, R6, R7, PT ;  /* 0x0000000706047248 */ /* 0x000fe20003fe0000 */
[----:B------:R-:W-:Y:S01]  /*0610*/  BSSY.RECONVERGENT B1, `(.L_x_7) ;  /* 0x000001f000017945 */ /* 0x000fe20003800200 */
[----:B------:R-:W-:Y:S02]  /*0620*/  HFMA2 R11, -RZ, RZ, 0, 0 ;  /* 0x00000000ff0b7431 */ /* 0x000fe400000001ff */
[C---:B------:R-:W-:Y:S02]  /*0630*/  ISETP.GE.U32.AND P0, PT, R4.reuse, 0x8, PT ;  /* 0x000000080400780c */ /* 0x040fe40003f06070 */
[----:B------:R-:W-:-:S04]  /*0640*/  LOP3.LUT R28, R4, 0x7, RZ, 0xc0, !PT ;  /* 0x00000007041c7812 */ /* 0x000fc800078ec0ff */
[----:B------:R-:W-:-:S07]  /*0650*/  ISETP.NE.AND P1, PT, R28, RZ, PT ;  /* 0x000000ff1c00720c */ /* 0x000fce0003f25270 */
[----:B------:R-:W-:Y:S06]  /*0660*/  @!P0 BRA `(.L_x_8) ;  /* 0x0000000000648947 */ /* 0x000fec0003800000 */
[----:B------:R-:W0:Y:S01]  /*0670*/  LDC.64 R2, c[0x0][0x3a0] ;  /* 0x0000e800ff027b82 */ /* 0x000e220000000a00 */
[----:B------:R-:W-:Y:S01]  /*0680*/  LOP3.LUT R11, R4, 0x7ffffff8, RZ, 0xc0, !PT ;  /* 0x7ffffff8040b7812 */ /* 0x000fe200078ec0ff */
[----:B------:R-:W-:-:S03]  /*0690*/  IMAD.MOV.U32 R27, RZ, RZ, R5 ;  /* 0x000000ffff1b7224 */ /* 0x000fc600078e0005 */
[----:B------:R-:W-:-:S07]  /*06a0*/  IADD3 R26, PT, PT, -R11, RZ, RZ ;  /* 0x000000ff0b1a7210 */ /* 0x000fce0007ffe1ff */
.L_x_9:
[----:B01----:R-:W-:Y:S01]  /*06b0*/  IMAD.WIDE R22, R27, 0x4, R2 ;  /* 0x000000041b167825 */ /* 0x003fe200078e0202 */
[----:B------:R-:W-:-:S03]  /*06c0*/  IADD3 R26, PT, PT, R26, 0x8, RZ ;  /* 0x000000081a1a7810 */ /* 0x000fc60007ffe0ff */
[----:B------:R-:W-:Y:S01]  /*06d0*/  IMAD.MOV.U32 R29, RZ, RZ, 0x7fc00000 ;  /* 0x7fc00000ff1d7424 */ /* 0x000fe200078e00ff */
[----:B------:R-:W-:Y:S01]  /*06e0*/  ISETP.NE.AND P0, PT, R26, RZ, PT ;  /* 0x000000ff1a00720c */ /* 0x000fe20003f05270 */
[----:B------:R-:W-:-:S03]  /*06f0*/  IMAD.WIDE R8, R0, 0x4, R22 ;  /* 0x0000000400087825 */ /* 0x000fc600078e0216 */
[----:B------:R1:W-:Y:S01]  /*0700*/  STG.E desc[UR4][R22.64], R29 ;  /* 0x0000001d16007986 */ /* 0x0003e2000c101904 */
[C---:B------:R-:W-:Y:S02]  /*0710*/  IMAD R27, R0.reuse, 0x8, R27 ;  /* 0x00000008001b7824 */ /* 0x040fe400078e021b */
[C---:B------:R-:W-:Y:S01]  /*0720*/  IMAD.WIDE R12, R0.reuse, 0x4, R8 ;  /* 0x00000004000c7825 */ /* 0x040fe200078e0208 */
[----:B------:R1:W-:Y:S04]  /*0730*/  STG.E desc[UR4][R8.64], R29 ;  /* 0x0000001d08007986 */ /* 0x0003e8000c101904 */
        /* <DEDUP_REMOVED lines=12> */
.L_x_8:
[----:B------:R-:W-:Y:S05]  /*0800*/  BSYNC.RECONVERGENT B1 ;  /* 0x0000000000017941 */ /* 0x000fea0003800200 */
.L_x_7:
[----:B------:R-:W-:Y:S05]  /*0810*/  @!P1 BRA `(.L_x_6) ;  /* 0x00000000008c9947 */ /* 0x000fea0003800000 */
[----:B------:R-:W-:Y:S01]  /*0820*/  ISETP.GE.U32.AND P0, PT, R28, 0x4, PT ;  /* 0x000000041c00780c */ /* 0x000fe20003f06070 */
[----:B------:R-:W-:Y:S01]  /*0830*/  BSSY.RECONVERGENT B1, `(.L_x_10) ;  /* 0x0000010000017945 */ /* 0x000fe20003800200 */
[----:B-1----:R-:W-:-:S04]  /*0840*/  LOP3.LUT R16, R4, 0x3, RZ, 0xc0, !PT ;  /* 0x0000000304107812 */ /* 0x002fc800078ec0ff */
[----:B------:R-:W-:-:S07]  /*0850*/  ISETP.NE.AND P1, PT, R16, RZ, PT ;  /* 0x000000ff1000720c */ /* 0x000fce0003f25270 */
[----:B------:R-:W-:Y:S06]  /*0860*/  @!P0 BRA `(.L_x_11) ;  /* 0x0000000000308947 */ /* 0x000fec0003800000 */
[----:B------:R-:W0:Y:S01]  /*0870*/  LDC.64 R2, c[0x0][0x3a0] ;  /* 0x0000e800ff027b82 */ /* 0x000e220000000a00 */
[C---:B------:R-:W-:Y:S01]  /*0880*/  IMAD R9, R11.reuse, R0, R5 ;  /* 0x000000000b097224 */ /* 0x040fe200078e0205 */
[----:B------:R-:W-:Y:S01]  /*0890*/  MOV R17, 0x7fc00000 ;  /* 0x7fc0000000117802 */ /* 0x000fe20000000f00 */
[----:B------:R-:W-:Y:S02]  /*08a0*/  VIADD R11, R11, 0x4 ;  /* 0x000000040b0b7836 */ /* 0x000fe40000000000 */
[----:B0-----:R-:W-:-:S05]  /*08b0*/  IMAD.WIDE R2, R9, 0x4, R2 ;  /* 0x0000000409027825 */ /* 0x001fca00078e0202 */
[----:B------:R0:W-:Y:S01]  /*08c0*/  STG.E desc[UR4][R2.64], R17 ;  /* 0x0000001102007986 */ /* 0x0001e2000c101904 */
[----:B------:R-:W-:-:S05]  /*08d0*/  IMAD.WIDE R8, R0, 0x4, R2 ;  /* 0x0000000400087825 */ /* 0x000fca00078e0202 */
[----:B------:R0:W-:Y:S01]  /*08e0*/  STG.E desc[UR4][R8.64], R17 ;  /* 0x0000001108007986 */ /* 0x0001e2000c101904 */
[----:B------:R-:W-:-:S05]  /*08f0*/  IMAD.WIDE R12, R0, 0x4, R8 ;  /* 0x00000004000c7825 */ /* 0x000fca00078e0208 */
[----:B------:R0:W-:Y:S01]  /*0900*/  STG.E desc[UR4][R12.64], R17 ;  /* 0x000000110c007986 */ /* 0x0001e2000c101904 */
[----:B------:R-:W-:-:S05]  /*0910*/  IMAD.WIDE R14, R0, 0x4, R12 ;  /* 0x00000004000e7825 */ /* 0x000fca00078e020c */
[----:B------:R0:W-:Y:S02]  /*0920*/  STG.E desc[UR4][R14.64], R17 ;  /* 0x000000110e007986 */ /* 0x0001e4000c101904 */
.L_x_11:
[----:B------:R-:W-:Y:S05]  /*0930*/  BSYNC.RECONVERGENT B1 ;  /* 0x0000000000017941 */ /* 0x000fea0003800200 */
.L_x_10:
[----:B------:R-:W-:Y:S05]  /*0940*/  @!P1 BRA `(.L_x_6) ;  /* 0x0000000000409947 */ /* 0x000fea0003800000 */
[----:B------:R-:W-:Y:S02]  /*0950*/  ISETP.NE.AND P0, PT, R16, 0x1, PT ;  /* 0x000000011000780c */ /* 0x000fe40003f05270 */
[----:B------:R-:W-:-:S04]  /*0960*/  LOP3.LUT R4, R4, 0x1, RZ, 0xc0, !PT ;  /* 0x0000000104047812 */ /* 0x000fc800078ec0ff */
[----:B------:R-:W-:-:S07]  /*0970*/  ISETP.NE.U32.AND P1, PT, R4, 0x1, PT ;  /* 0x000000010400780c */ /* 0x000fce0003f25070 */
[----:B0-----:R-:W0:Y:S01]  /*0980*/  @P0 LDC.64 R2, c[0x0][0x3a0] ;  /* 0x0000e800ff020b82 */ /* 0x001e220000000a00 */
[C---:B------:R-:W-:Y:S01]  /*0990*/  @P0 IMAD R9, R11.reuse, R0, R5 ;  /* 0x000000000b090224 */ /* 0x040fe200078e0205 */
[----:B------:R-:W-:-:S06]  /*09a0*/  @P0 IADD3 R11, PT, PT, R11, 0x2, RZ ;  /* 0x000000020b0b0810 */ /* 0x000fcc0007ffe0ff */
[----:B------:R-:W1:Y:S01]  /*09b0*/  @!P1 LDC.64 R14, c[0x0][0x3a0] ;  /* 0x0000e800ff0e9b82 */ /* 0x000e620000000a00 */
[----:B0-----:R-:W-:-:S04]  /*09c0*/  @P0 IMAD.WIDE R8, R9, 0x4, R2 ;  /* 0x0000000409080825 */ /* 0x001fc800078e0202 */
[----:B------:R-:W-:Y:S01]  /*09d0*/  @!P1 IMAD R3, R11, R0, R5 ;  /* 0x000000000b039224 */ /* 0x000fe200078e0205 */
[----:B------:R-:W-:Y:S01]  /*09e0*/  @P0 MOV R11, 0x7fc00000 ;  /* 0x7fc00000000b0802 */ /* 0x000fe20000000f00 */
[----:B------:R-:W-:-:S04]  /*09f0*/  @P0 IMAD.WIDE R12, R0, 0x4, R8 ;  /* 0x00000004000c0825 */ /* 0x000fc800078e0208 */
[----:B-1----:R-:W-:Y:S01]  /*0a00*/  @!P1 IMAD.WIDE R2, R3, 0x4, R14 ;  /* 0x0000000403029825 */ /* 0x002fe200078e020e */
[----:B------:R2:W-:Y:S03]  /*0a10*/  @P0 STG.E desc[UR4][R8.64], R11 ;  /* 0x0000000b08000986 */ /* 0x0005e6000c101904 */
[----:B------:R-:W-:Y:S01]  /*0a20*/  @!P1 IMAD.MOV.U32 R15, RZ, RZ, 0x7fc00000 ;  /* 0x7fc00000ff0f9424 */ /* 0x000fe200078e00ff */
[----:B------:R2:W-:Y:S04]  /*0a30*/  @P0 STG.E desc[UR4][R12.64], R11 ;  /* 0x0000000b0c000986 */ /* 0x0005e8000c101904 */
[----:B------:R2:W-:Y:S02]  /*0a40*/  @!P1 STG.E desc[UR4][R2.64], R15 ;  /* 0x0000000f02009986 */ /* 0x0005e4000c101904 */
.L_x_6:
[----:B------:R-:W-:Y:S05]  /*0a50*/  BSYNC.RECONVERGENT B0 ;  /* 0x0000000000007941 */ /* 0x000fea0003800200 */
.L_x_5:
[----:B------:R-:W-:-:S13]  /*0a60*/  ISETP.GE.AND P0, PT, R6, R7, PT ;  /* 0x000000070600720c */ /* 0x000fda0003f06270 */
[----:B------:R-:W-:Y:S05]  /*0a70*/  @P0 EXIT ;  /* 0x000000000000094d */ /* 0x000fea0003800000 */
[----:B------:R-:W-:Y:S01]  /*0a80*/  IADD3 R7, PT, PT, -R6, R7, RZ ;  /* 0x0000000706077210 */ /* 0x000fe20007ffe1ff */
[----:B------:R-:W-:Y:S03]  /*0a90*/  BSSY.RECONVERGENT B0, `(.L_x_12) ;  /* 0x0000024000007945 */ /* 0x000fe60003800200 */
[----:B0-2---:R-:W-:-:S13]  /*0aa0*/  LOP3.LUT P0, R3, R7, 0x3, RZ, 0xc0, !PT ;  /* 0x0000000307037812 */ /* 0x005fda000780c0ff */
[----:B------:R-:W-:Y:S05]  /*0ab0*/  @!P0 BRA `(.L_x_13) ;  /* 0x0000000000848947 */ /* 0x000fea0003800000 */
[----:B-1----:R-:W0:Y:S01]  /*0ac0*/  LDC.64 R12, c[0x0][0x3a0] ;  /* 0x0000e800ff0c7b82 */ /* 0x002e220000000a00 */
[CCC-:B------:R-:W-:Y:S01]  /*0ad0*/  IMAD R7, R6.reuse, R0.reuse, R5.reuse ;  /* 0x0000000006077224 */ /* 0x1c0fe200078e0205 */
[----:B------:R-:W-:Y:S01]  /*0ae0*/  IADD3 R6, PT, PT, R6, R3, RZ ;  /* 0x0000000306067210 */ /* 0x000fe20007ffe0ff */
[----:B------:R-:W-:Y:S02]  /*0af0*/  IMAD R8, R10, R0, R5 ;  /* 0x000000000a087224 */ /* 0x000fe400078e0205 */
[----:B------:R-:W-:-:S03]  /*0b00*/  IMAD.MOV R4, RZ, RZ, -R3 ;  /* 0x000000ffff047224 */ /* 0x000fc600078e0a03 */
[----:B------:R-:W1:Y:S04]  /*0b10*/  LDC.64 R14, c[0x0][0x380] ;  /* 0x0000e000ff0e7b82 */ /* 0x000e680000000a00 */
.L_x_16:
[----:B-1----:R-:W-:-:S06]  /*0b20*/  IMAD.WIDE R18, R8, 0x4, R14 ;  /* 0x0000000408127825 */ /* 0x002fcc00078e020e */
[----:B--2---:R-:W2:Y:S01]  /*0b30*/  LDG.E.CONSTANT R18, desc[UR4][R18.64] ;  /* 0x0000000412127981 */ /* 0x004ea2000c1e9900 */
[----:B------:R-:W-:-:S05]  /*0b40*/  IMAD.WIDE R16, R7, 0x4, R14 ;  /* 0x0000000407107825 */ /* 0x000fca00078e020e */
[----:B------:R-:W3:Y:S01]  /*0b50*/  LDG.E.CONSTANT R3, desc[UR4][R16.64] ;  /* 0x0000000410037981 */ /* 0x000ee2000c1e9900 */
[----:B------:R-:W-:Y:S01]  /*0b60*/  IADD3 R4, PT, PT, R4, 0x1, RZ ;  /* 0x0000000104047810 */ /* 0x000fe20007ffe0ff */
[----:B------:R-:W-:Y:S03]  /*0b70*/  BSSY.RECONVERGENT B1, `(.L_x_14) ;  /* 0x000000f000017945 */ /* 0x000fe60003800200 */
[----:B------:R-:W-:Y:S01]  /*0b80*/  ISETP.NE.AND P2, PT, R4, RZ, PT ;  /* 0x000000ff0400720c */ /* 0x000fe20003f45270 */
[----:B--2---:R-:W1:Y:S01]  /*0b90*/  MUFU.RCP R0, R18 ;  /* 0x0000001200007308 */ /* 0x004e620000001000 */
[----:B---3--:R-:W-:-:S07]  /*0ba0*/  FADD R3, R3, -R18 ;  /* 0x8000001203037221 */ /* 0x008fce0000000000 */
[----:B------:R-:W2:Y:S01]  /*0bb0*/  FCHK P0, R3, R18 ;  /* 0x0000001203007302 */ /* 0x000ea20000000000 */
[----:B-1----:R-:W-:-:S04]  /*0bc0*/  FFMA R9, -R18, R0, 1 ;  /* 0x3f80000012097423 */ /* 0x002fc80000000100 */
[----:B------:R-:W-:-:S04]  /*0bd0*/  FFMA R0, R0, R9, R0 ;  /* 0x0000000900007223 */ /* 0x000fc80000000000 */
[----:B------:R-:W-:-:S04]  /*0be0*/  FFMA R9, R3, R0, RZ ;  /* 0x0000000003097223 */ /* 0x000fc800000000ff */
[----:B------:R-:W-:-:S04]  /*0bf0*/  FFMA R2, -R18, R9, R3 ;  /* 0x0000000912027223 */ /* 0x000fc80000000103 */
[----:B------:R-:W-:Y:S01]  /*0c00*/  FFMA R9, R0, R2, R9 ;  /* 0x0000000200097223 */ /* 0x000fe20000000009 */
[----:B--2---:R-:W-:Y:S06]  /*0c10*/  @!P0 BRA `(.L_x_15) ;  /* 0x0000000000108947 */ /* 0x004fec0003800000 */
[----:B------:R-:W-:Y:S02]  /*0c20*/  MOV R0, R18 ;  /* 0x0000001200007202 */ /* 0x000fe40000000f00 */
[----:B------:R-:W-:-:S07]  /*0c30*/  MOV R20, 0xc50 ;  /* 0x00000c5000147802 */ /* 0x000fce0000000f00 */
[----:B0-----:R-:W-:Y:S05]  /*0c40*/  CALL.REL.NOINC `($__internal_0_$__cuda_sm3x_div_rn_noftz_f32_slowpath) ;  /* 0x0000000400b07944 */ /* 0x001fea0003c00000 */
[----:B------:R-:W-:-:S07]  /*0c50*/  IMAD.MOV.U32 R9, RZ, RZ, R0 ;  /* 0x000000ffff097224 */ /* 0x000fce00078e0000 */
.L_x_15:
[----:B------:R-:W-:Y:S05]  /*0c60*/  BSYNC.RECONVERGENT B1 ;  /* 0x0000000000017941 */ /* 0x000fea0003800200 */
.L_x_14:
[----:B0-----:R-:W-:Y:S01]  /*0c70*/  IMAD.WIDE R2, R7, 0x4, R12 ;  /* 0x0000000407027825 */ /* 0x001fe200078e020c */
[----:B------:R-:W-:-:S04]  /*0c80*/  MOV R0, UR7 ;  /* 0x0000000700007c02 */ /* 0x000fc80008000f00 */
[----:B------:R2:W-:Y:S01]  /*0c90*/  STG.E desc[UR4][R2.64], R9 ;  /* 0x0000000902007986 */ /* 0x0005e2000c101904 */
[----:B------:R-:W-:Y:S01]  /*0ca0*/  IADD3 R8, PT, PT, R8, R0, RZ ;  /* 0x0000000008087210 */ /* 0x000fe20007ffe0ff */
[----:B------:R-:W-:Y:S01]  /*0cb0*/  IMAD.IADD R7, R7, 0x1, R0 ;  /* 0x0000000107077824 */ /* 0x000fe200078e0200 */
[----:B------:R-:W-:Y:S06]  /*0cc0*/  @P2 BRA `(.L_x_16) ;  /* 0xfffffffc00942947 */ /* 0x000fec000383ffff */
.L_x_13:
[----:B------:R-:W-:Y:S05]  /*0cd0*/  BSYNC.RECONVERGENT B0 ;  /* 0x0000000000007941 */ /* 0x000fea0003800200 */
.L_x_12:
[----:B--2---:R-:W0:Y:S01]  /*0ce0*/  LDC R3, c[0x0][0x398] ;  /* 0x0000e600ff037b82 */ /* 0x004e220000000800 */
[----:B------:R-:W0:Y:S02]  /*0cf0*/  LDCU UR6, c[0x0][0x394] ;  /* 0x00007280ff0677ac */ /* 0x000e240008000800 */
[----:B0-----:R-:W-:-:S04]  /*0d00*/  IADD3 R10, PT, PT, R3, -UR6, R10 ;  /* 0x80000006030a7c10 */ /* 0x001fc8000fffe00a */
[----:B------:R-:W-:-:S13]  /*0d10*/  ISETP.GT.U32.AND P0, PT, R10, -0x4, PT ;  /* 0xfffffffc0a00780c */ /* 0x000fda0003f04070 */
[----:B------:R-:W-:Y:S05]  /*0d20*/  @P0 EXIT ;  /* 0x000000000000094d */ /* 0x000fea0003800000 */
[----:B------:R-:W0:Y:S01]  /*0d30*/  LDC R4, c[0x0][0x390] ;  /* 0x0000e400ff047b82 */ /* 0x000e220000000800 */
[C---:B------:R-:W-:Y:S01]  /*0d40*/  IADD3 R2, PT, PT, R6.reuse, -R3, RZ ;  /* 0x8000000306027210 */ /* 0x040fe20007ffe0ff */
[----:B------:R-:W-:-:S04]  /*0d50*/  IMAD R7, R6, R0, R5 ;  /* 0x0000000006077224 */ /* 0x000fc800078e0205 */
[----:B------:R-:W-:Y:S02]  /*0d60*/  IMAD R5, R2, R0, R5 ;  /* 0x0000000002057224 */ /* 0x000fe400078e0205 */
[----:B-1----:R-:W1:Y:S08]  /*0d70*/  LDC.64 R12, c[0x0][0x3a0] ;  /* 0x0000e800ff0c7b82 */ /* 0x002e700000000a00 */
[----:B------:R-:W2:Y:S08]  /*0d80*/  LDC.64 R10, c[0x0][0x380] ;  /* 0x0000e000ff0a7b82 */ /* 0x000eb00000000a00 */
[----:B------:R-:W3:Y:S02]  /*0d90*/  LDC.64 R8, c[0x0][0x390] ;  /* 0x0000e400ff087b82 */ /* 0x000ee40000000a00 */
.L_x_25:
[----:B--2---:R-:W-:-:S05]  /*0da0*/  IMAD.WIDE R16, R5, 0x4, R10 ;  /* 0x0000000405107825 */ /* 0x004fca00078e020a */
[----:B------:R-:W2:Y:S01]  /*0db0*/  LDG.E.CONSTANT R14, desc[UR4][R16.64] ;  /* 0x00000004100e7981 */ /* 0x000ea2000c1e9900 */
[----:B------:R-:W-:-:S05]  /*0dc0*/  IMAD.WIDE R18, R7, 0x4, R10 ;  /* 0x0000000407127825 */ /* 0x000fca00078e020a */
[----:B------:R-:W4:Y:S01]  /*0dd0*/  LDG.E.CONSTANT R3, desc[UR4][R18.64] ;  /* 0x0000000412037981 */ /* 0x000f22000c1e9900 */
[----:B------:R-:W-:Y:S01]  /*0de0*/  BSSY.RECONVERGENT B0, `(.L_x_17) ;  /* 0x000000d000007945 */ /* 0x000fe20003800200 */
[----:B--2---:R-:W2:Y:S01]  /*0df0*/  MUFU.RCP R0, R14 ;  /* 0x0000000e00007308 */ /* 0x004ea20000001000 */
[----:B----4-:R-:W-:-:S07]  /*0e00*/  FADD R3, R3, -R14 ;  /* 0x8000000e03037221 */ /* 0x010fce0000000000 */
[----:B------:R-:W4:Y:S01]  /*0e10*/  FCHK P0, R3, R14 ;  /* 0x0000000e03007302 */ /* 0x000f220000000000 */
[----:B--2---:R-:W-:-:S04]  /*0e20*/  FFMA R15, -R14, R0, 1 ;  /* 0x3f8000000e0f7423 */ /* 0x004fc80000000100 */
[----:B------:R-:W-:-:S04]  /*0e30*/  FFMA R0, R0, R15, R0 ;  /* 0x0000000f00007223 */ /* 0x000fc80000000000 */
[----:B------:R-:W-:-:S04]  /*0e40*/  FFMA R15, R3, R0, RZ ;  /* 0x00000000030f7223 */ /* 0x000fc800000000ff */
[----:B------:R-:W-:-:S04]  /*0e50*/  FFMA R2, -R14, R15, R3 ;  /* 0x0000000f0e027223 */ /* 0x000fc80000000103 */
[----:B------:R-:W-:Y:S01]  /*0e60*/  FFMA R0, R0, R2, R15 ;  /* 0x0000000200007223 */ /* 0x000fe2000000000f */
[----:B----4-:R-:W-:Y:S06]  /*0e70*/  @!P0 BRA `(.L_x_18) ;  /* 0x00000000000c8947 */ /* 0x010fec0003800000 */
[----:B------:R-:W-:Y:S02]  /*0e80*/  MOV R0, R14 ;  /* 0x0000000e00007202 */ /* 0x000fe40000000f00 */
[----:B------:R-:W-:-:S07]  /*0e90*/  MOV R20, 0xeb0 ;  /* 0x00000eb000147802 */ /* 0x000fce0000000f00 */
[----:B01-3--:R-:W-:Y:S05]  /*0ea0*/  CALL.REL.NOINC `($__internal_0_$__cuda_sm3x_div_rn_noftz_f32_slowpath) ;  /* 0x0000000400187944 */ /* 0x00bfea0003c00000 */
.L_x_18:
[----:B------:R-:W-:Y:S05]  /*0eb0*/  BSYNC.RECONVERGENT B0 ;  /* 0x0000000000007941 */ /* 0x000fea0003800200 */
.L_x_17:
[----:B0-----:R-:W-:-:S05]  /*0ec0*/  IMAD.WIDE R16, R4, 0x4, R16 ;  /* 0x0000000404107825 */ /* 0x001fca00078e0210 */
[----:B------:R-:W2:Y:S01]  /*0ed0*/  LDG.E.CONSTANT R22, desc[UR4][R16.64] ;  /* 0x0000000410167981 */ /* 0x000ea2000c1e9900 */
[----:B------:R-:W-:-:S05]  /*0ee0*/  IMAD.WIDE R18, R4, 0x4, R18 ;  /* 0x0000000404127825 */ /* 0x000fca00078e0212 */
[----:B------:R-:W4:Y:S01]  /*0ef0*/  LDG.E.CONSTANT R3, desc[UR4][R18.64] ;  /* 0x0000000412037981 */ /* 0x000f22000c1e9900 */
[----:B-1----:R-:W-:Y:S01]  /*0f00*/  IMAD.WIDE R14, R7, 0x4, R12 ;  /* 0x00000004070e7825 */ /* 0x002fe200078e020c */
[----:B------:R-:W-:Y:S04]  /*0f10*/  BSSY.RECONVERGENT B0, `(.L_x_19) ;  /* 0x000000f000007945 */ /* 0x000fe80003800200 */
[----:B------:R0:W-:Y:S01]  /*0f20*/  STG.E desc[UR4][R14.64], R0 ;  /* 0x000000000e007986 */ /* 0x0001e2000c101904 */
[----:B--2---:R-:W1:Y:S01]  /*0f30*/  MUFU.RCP R2, R22 ;  /* 0x0000001600027308 */ /* 0x004e620000001000 */
[----:B----4-:R-:W-:-:S07]  /*0f40*/  FADD R3, R3, -R22 ;  /* 0x8000001603037221 */ /* 0x010fce0000000000 */
[----:B------:R-:W2:Y:S01]  /*0f50*/  FCHK P0, R3, R22 ;  /* 0x0000001603007302 */ /* 0x000ea20000000000 */
[----:B-1----:R-:W-:-:S04]  /*0f60*/  FFMA R21, -R22, R2, 1 ;  /* 0x3f80000016157423 */ /* 0x002fc80000000102 */
[----:B------:R-:W-:-:S04]  /*0f70*/  FFMA R2, R2, R21, R2 ;  /* 0x0000001502027223 */ /* 0x000fc80000000002 */
[----:B------:R-:W-:-:S04]  /*0f80*/  FFMA R21, R3, R2, RZ ;  /* 0x0000000203157223 */ /* 0x000fc800000000ff */
[----:B------:R-:W-:-:S04]  /*0f90*/  FFMA R20, -R22, R21, R3 ;  /* 0x0000001516147223 */ /* 0x000fc80000000103 */
[----:B------:R-:W-:Y:S01]  /*0fa0*/  FFMA R21, R2, R20, R21 ;  /* 0x0000001402157223 */ /* 0x000fe20000000015 */
[----:B0-2---:R-:W-:Y:S06]  /*0fb0*/  @!P0 BRA `(.L_x_20) ;  /* 0x0000000000108947 */ /* 0x005fec0003800000 */
[----:B------:R-:W-:Y:S01]  /*0fc0*/  IMAD.MOV.U32 R0, RZ, RZ, R22 ;  /* 0x000000ffff007224 */ /* 0x000fe200078e0016 */
[----:B------:R-:W-:-:S07]  /*0fd0*/  MOV R20, 0xff0 ;  /* 0x00000ff000147802 */ /* 0x000fce0000000f00 */
[----:B---3--:R-:W-:Y:S05]  /*0fe0*/  CALL.REL.NOINC `($__internal_0_$__cuda_sm3x_div_rn_noftz_f32_slowpath) ;  /* 0x0000000000c87944 */ /* 0x008fea0003c00000 */
[----:B------:R-:W-:-:S07]  /*0ff0*/  MOV R21, R0 ;  /* 0x0000000000157202 */ /* 0x000fce0000000f00 */
.L_x_20:
[----:B------:R-:W-:Y:S05]  /*1000*/  BSYNC.RECONVERGENT B0 ;  /* 0x0000000000007941 */ /* 0x000fea0003800200 */
.L_x_19:
[----:B------:R-:W-:-:S05]  /*1010*/  IMAD.WIDE R16, R4, 0x4, R16 ;  /* 0x0000000404107825 */ /* 0x000fca00078e0210 */
[----:B------:R-:W2:Y:S01]  /*1020*/  LDG.E.CONSTANT R0, desc[UR4][R16.64] ;  /* 0x0000000410007981 */ /* 0x000ea2000c1e9900 */
[----:B------:R-:W-:-:S05]  /*1030*/  IMAD.WIDE R18, R4, 0x4, R18 ;  /* 0x0000000404127825 */ /* 0x000fca00078e0212 */
[----:B------:R-:W4:Y:S01]  /*1040*/  LDG.E.CONSTANT R3, desc[UR4][R18.64] ;  /* 0x0000000412037981 */ /* 0x000f22000c1e9900 */
[----:B------:R-:W-:Y:S01]  /*1050*/  IMAD.WIDE R14, R4, 0x4, R14 ;  /* 0x00000004040e7825 */ /* 0x000fe200078e020e */
        /* <DEDUP_REMOVED lines=11> */
[----:B------:R-:W-:-:S07]  /*1110*/  MOV R20, 0x1130 ;  /* 0x0000113000147802 */ /* 0x000fce0000000f00 */
[----:B---3--:R-:W-:Y:S05]  /*1120*/  CALL.REL.NOINC `($__internal_0_$__cuda_sm3x_div_rn_noftz_f32_slowpath) ;  /* 0x0000000000787944 */ /* 0x008fea0003c00000 */
[----:B------:R-:W-:-:S07]  /*1130*/  MOV R23, R0 ;  /* 0x0000000000177202 */ /* 0x000fce0000000f00 */
.L_x_22:
[----:B------:R-:W-:Y:S05]  /*1140*/  BSYNC.RECONVERGENT B0 ;  /* 0x0000000000007941 */ /* 0x000fea0003800200 */
.L_x_21:
[----:B------:R-:W-:-:S06]  /*1150*/  IMAD.WIDE R16, R4, 0x4, R16 ;  /* 0x0000000404107825 */ /* 0x000fcc00078e0210 */
        /* <DEDUP_REMOVED lines=18> */
.L_x_24:
[----:B------:R-:W-:Y:S05]  /*1280*/  BSYNC.RECONVERGENT B0 ;  /* 0x0000000000007941 */ /* 0x000fea0003800200 */
.L_x_23:
[----:B---3--:R-:W-:Y:S01]  /*1290*/  IMAD.WIDE R14, R8, 0x4, R14 ;  /* 0x00000004080e7825 */ /* 0x008fe200078e020e */
[----:B------:R-:W-:Y:S02]  /*12a0*/  IADD3 R6, PT, PT, R6, 0x4, RZ ;  /* 0x0000000406067810 */ /* 0x000fe40007ffe0ff */
[C---:B------:R-:W-:Y:S01]  /*12b0*/  LEA R5, R8.reuse, R5, 0x2 ;  /* 0x0000000508057211 */ /* 0x040fe200078e10ff */
[----:B------:R-:W-:Y:S01]  /*12c0*/  IMAD R7, R8, 0x4, R7 ;  /* 0x0000000408077824 */ /* 0x000fe200078e0207 */
[----:B------:R4:W-:Y:S01]  /*12d0*/  STG.E desc[UR4][R14.64], R0 ;  /* 0x000000000e007986 */ /* 0x0009e2000c101904 */
[----:B------:R-:W-:-:S13]  /*12e0*/  ISETP.GE.AND P0, PT, R6, R9, PT ;  /* 0x000000090600720c */ /* 0x000fda0003f06270 */
[----:B----4-:R-:W-:Y:S05]  /*12f0*/  @!P0 BRA `(.L_x_25) ;  /* 0xfffffff800a88947 */ /* 0x010fea000383ffff */
[----:B------:R-:W-:Y:S05]  /*1300*/  EXIT ;  /* 0x000000000000794d */ /* 0x000fea0003800000 */
        .weak           $__internal_0_$__cuda_sm3x_div_rn_noftz_f32_slowpath
        .type           $__internal_0_$__cuda_sm3x_div_rn_noftz_f32_slowpath,@function
        .size           $__internal_0_$__cuda_sm3x_div_rn_noftz_f32_slowpath,(.L_x_43 - $__internal_0_$__cuda_sm3x_div_rn_noftz_f32_slowpath)
$__internal_0_$__cuda_sm3x_div_rn_noftz_f32_slowpath:
[----:B------:R-:W-:Y:S01]  /*1310*/  SHF.R.U32.HI R2, RZ, 0x17, R0 ;  /* 0x00000017ff027819 */ /* 0x000fe20000011600 */
[----:B------:R-:W-:Y:S01]  /*1320*/  BSSY.RECONVERGENT B2, `(.L_x_26) ;  /* 0x0000063000027945 */ /* 0x000fe20003800200 */
[----:B------:R-:W-:Y:S02]  /*1330*/  SHF.R.U32.HI R22, RZ, 0x17, R3 ;  /* 0x00000017ff167819 */ /* 0x000fe40000011603 */
[----:B------:R-:W-:Y:S02]  /*1340*/  LOP3.LUT R2, R2, 0xff, RZ, 0xc0, !PT ;  /* 0x000000ff02027812 */ /* 0x000fe400078ec0ff */
[----:B------:R-:W-:Y:S02]  /*1350*/  LOP3.LUT R22, R22, 0xff, RZ, 0xc0, !PT ;  /* 0x000000ff16167812 */ /* 0x000fe400078ec0ff */
[----:B------:R-:W-:Y:S02]  /*1360*/  IADD3 R23, PT, PT, R2, -0x1, RZ ;  /* 0xffffffff02177810 */ /* 0x000fe40007ffe0ff */
[----:B------:R-:W-:-:S02]  /*1370*/  IADD3 R21, PT, PT, R22, -0x1, RZ ;  /* 0xffffffff16157810 */ /* 0x000fc40007ffe0ff */
[----:B------:R-:W-:-:S04]  /*1380*/  ISETP.GT.U32.AND P0, PT, R23, 0xfd, PT ;  /* 0x000000fd1700780c */ /* 0x000fc80003f04070 */
[----:B------:R-:W-:-:S13]  /*1390*/  ISETP.GT.U32.OR P0, PT, R21, 0xfd, P0 ;  /* 0x000000fd1500780c */ /* 0x000fda0000704470 */
[----:B------:R-:W-:Y:S01]  /*13a0*/  @!P0 IMAD.MOV.U32 R21, RZ, RZ, RZ ;  /* 0x000000ffff158224 */ /* 0x000fe200078e00ff */
[----:B------:R-:W-:Y:S06]  /*13b0*/  @!P0 BRA `(.L_x_27) ;  /* 0x0000000000608947 */ /* 0x000fec0003800000 */
[----:B------:R-:W-:Y:S02]  /*13c0*/  FSETP.GTU.FTZ.AND P0, PT, |R3|, +INF , PT ;  /* 0x7f8000000300780b */ /* 0x000fe40003f1c200 */
[----:B------:R-:W-:-:S04]  /*13d0*/  FSETP.GTU.FTZ.AND P1, PT, |R0|, +INF , PT ;  /* 0x7f8000000000780b */ /* 0x000fc80003f3c200 */
[----:B------:R-:W-:-:S13]  /*13e0*/  PLOP3.LUT P0, PT, P0, P1, PT, 0xf8, 0x8f ;  /* 0x00000000008f781c */ /* 0x000fda0000703f70 */
[----:B------:R-:W-:Y:S05]  /*13f0*/  @P0 BRA `(.L_x_28) ;  /* 0x0000000400500947 */ /* 0x000fea0003800000 */
[----:B------:R-:W-:-:S13]  /*1400*/  LOP3.LUT P0, RZ, R0, 0x7fffffff, R3, 0xc8, !PT ;  /* 0x7fffffff00ff7812 */ /* 0x000fda000780c803 */
[----:B------:R-:W-:Y:S05]  /*1410*/  @!P0 BRA `(.L_x_29) ;  /* 0x0000000400408947 */ /* 0x000fea0003800000 */
[C---:B------:R-:W-:Y:S02]  /*1420*/  FSETP.NEU.FTZ.AND P3, PT, |R3|.reuse, +INF , PT ;  /* 0x7f8000000300780b */ /* 0x040fe40003f7d200 */
[----:B------:R-:W-:Y:S02]  /*1430*/  FSETP.NEU.FTZ.AND P1, PT, |R0|, +INF , PT ;  /* 0x7f8000000000780b */ /* 0x000fe40003f3d200 */
[----:B------:R-:W-:-:S11]  /*1440*/  FSETP.NEU.FTZ.AND P0, PT, |R3|, +INF , PT ;  /* 0x7f8000000300780b */ /* 0x000fd60003f1d200 */
[----:B------:R-:W-:Y:S05]  /*1450*/  @!P1 BRA !P3, `(.L_x_29) ;  /* 0x0000000400309947 */ /* 0x000fea0005800000 */
[----:B------:R-:W-:-:S04]  /*1460*/  LOP3.LUT P3, RZ, R3, 0x7fffffff, RZ, 0xc0, !PT ;  /* 0x7fffffff03ff7812 */ /* 0x000fc8000786c0ff */
[----:B------:R-:W-:-:S13]  /*1470*/  PLOP3.LUT P1, PT, P1, P3, PT, 0x2f, 0xf2 ;  /* 0x0000000000f2781c */ /* 0x000fda0000f26577 */
[----:B------:R-:W-:Y:S05]  /*1480*/  @P1 BRA `(.L_x_30) ;  /* 0x00000004001c1947 */ /* 0x000fea0003800000 */
[----:B------:R-:W-:-:S04]  /*1490*/  LOP3.LUT P1, RZ, R0, 0x7fffffff, RZ, 0xc0, !PT ;  /* 0x7fffffff00ff7812 */ /* 0x000fc8000782c0ff */
[----:B------:R-:W-:-:S13]  /*14a0*/  PLOP3.LUT P0, PT, P0, P1, PT, 0x2f, 0xf2 ;  /* 0x0000000000f2781c */ /* 0x000fda0000702577 */
[----:B------:R-:W-:Y:S05]  /*14b0*/  @P0 BRA `(.L_x_31) ;  /* 0x0000000400040947 */ /* 0x000fea0003800000 */
[----:B------:R-:W-:Y:S02]  /*14c0*/  IADD3 R21, PT, PT, R22, -0x1, RZ ;  /* 0xffffffff16157810 */ /* 0x000fe40007ffe0ff */
[----:B------:R-:W-:Y:S02]  /*14d0*/  ISETP.GE.AND P1, PT, R23, RZ, PT ;  /* 0x000000ff1700720c */ /* 0x000fe40003f26270 */
[----:B------:R-:W-:-:S11]  /*14e0*/  ISETP.GE.AND P0, PT, R21, RZ, PT ;  /* 0x000000ff1500720c */ /* 0x000fd60003f06270 */
[----:B------:R-:W-:Y:S02]  /*14f0*/  @!P1 FFMA R0, R0, 1.84467440737095516160e+19, RZ ;  /* 0x5f80000000009823 */ /* 0x000fe400000000ff */
[----:B------:R-:W-:Y:S01]  /*1500*/  @P0 MOV R21, RZ ;  /* 0x000000ff00150202 */ /* 0x000fe20000000f00 */
[----:B------:R-:W-:Y:S02]  /*1510*/  @!P0 IMAD.MOV.U32 R21, RZ, RZ, -0x40 ;  /* 0xffffffc0ff158424 */ /* 0x000fe400078e00ff */
[----:B------:R-:W-:-:S03]  /*1520*/  @!P0 FFMA R3, R3, 1.84467440737095516160e+19, RZ ;  /* 0x5f80000003038823 */ /* 0x000fc600000000ff */
[----:B------:R-:W-:-:S07]  /*1530*/  @!P1 IADD3 R21, PT, PT, R21, 0x40, RZ ;  /* 0x0000004015159810 */ /* 0x000fce0007ffe0ff */
.L_x_27:
[----:B------:R-:W-:Y:S01]  /*1540*/  LEA R23, R2, 0xc0800000, 0x17 ;  /* 0xc080000002177811 */ /* 0x000fe200078eb8ff */
[----:B------:R-:W-:Y:S01]  /*1550*/  VIADD R22, R22, 0xffffff81 ;  /* 0xffffff8116167836 */ /* 0x000fe20000000000 */
[----:B------:R-:W-:Y:S02]  /*1560*/  BSSY.RECONVERGENT B3, `(.L_x_32) ;  /* 0x0000035000037945 */ /* 0x000fe40003800200 */
[----:B------:R-:W-:Y:S01]  /*1570*/  IADD3 R26, PT, PT, -R23, R0, RZ ;  /* 0x00000000171a7210 */ /* 0x000fe20007ffe1ff */
[C---:B------:R-:W-:Y:S01]  /*1580*/  IMAD R0, R22.reuse, -0x800000, R3 ;  /* 0xff80000016007824 */ /* 0x040fe200078e0203 */
[----:B------:R-:W-:Y:S02]  /*1590*/  IADD3 R22, PT, PT, R22, 0x7f, -R2 ;  /* 0x0000007f16167810 */ /* 0x000fe40007ffe802 */
[----:B------:R-:W0:Y:S01]  /*15a0*/  MUFU.RCP R24, R26 ;  /* 0x0000001a00187308 */ /* 0x000e220000001000 */
[----:B------:R-:W-:Y:S01]  /*15b0*/  FADD.FTZ R23, -R26, -RZ ;  /* 0x800000ff1a177221 */ /* 0x000fe20000010100 */
[----:B------:R-:W-:-:S03]  /*15c0*/  IADD3 R21, PT, PT, R22, R21, RZ ;  /* 0x0000001516157210 */ /* 0x000fc60007ffe0ff */
[----:B0-----:R-:W-:-:S04]  /*15d0*/  FFMA R25, R24, R23, 1 ;  /* 0x3f80000018197423 */ /* 0x001fc80000000017 */
[----:B------:R-:W-:-:S04]  /*15e0*/  FFMA R25, R24, R25, R24 ;  /* 0x0000001918197223 */ /* 0x000fc80000000018 */
[----:B------:R-:W-:-:S04]  /*15f0*/  FFMA R24, R0, R25, RZ ;  /* 0x0000001900187223 */ /* 0x000fc800000000ff */
[----:B------:R-:W-:-:S04]  /*1600*/  FFMA R3, R23, R24, R0 ;  /* 0x0000001817037223 */ /* 0x000fc80000000000 */
[----:B------:R-:W-:-:S04]  /*1610*/  FFMA R24, R25, R3, R24 ;  /* 0x0000000319187223 */ /* 0x000fc80000000018 */
[----:B------:R-:W-:-:S04]  /*1620*/  FFMA R23, R23, R24, R0 ;  /* 0x0000001817177223 */ /* 0x000fc80000000000 */
[----:B------:R-:W-:-:S05]  /*1630*/  FFMA R0, R25, R23, R24 ;  /* 0x0000001719007223 */ /* 0x000fca0000000018 */
[----:B------:R-:W-:-:S04]  /*1640*/  SHF.R.U32.HI R2, RZ, 0x17, R0 ;  /* 0x00000017ff027819 */ /* 0x000fc80000011600 */
[----:B------:R-:W-:-:S04]  /*1650*/  LOP3.LUT R2, R2, 0xff, RZ, 0xc0, !PT ;  /* 0x000000ff02027812 */ /* 0x000fc800078ec0ff */
[----:B------:R-:W-:-:S05]  /*1660*/  IADD3 R2, PT, PT, R2, R21, RZ ;  /* 0x0000001502027210 */ /* 0x000fca0007ffe0ff */
[----:B------:R-:W-:-:S05]  /*1670*/  VIADD R3, R2, 0xffffffff ;  /* 0xffffffff02037836 */ /* 0x000fca0000000000 */
[----:B------:R-:W-:-:S13]  /*1680*/  ISETP.GE.U32.AND P0, PT, R3, 0xfe, PT ;  /* 0x000000fe0300780c */ /* 0x000fda0003f06070 */
[----:B------:R-:W-:Y:S05]  /*1690*/  @!P0 BRA `(.L_x_33) ;  /* 0x0000000000808947 */ /* 0x000fea0003800000 */
[----:B------:R-:W-:-:S13]  /*16a0*/  ISETP.GT.AND P0, PT, R2, 0xfe, PT ;  /* 0x000000fe0200780c */ /* 0x000fda0003f04270 */
[----:B------:R-:W-:Y:S05]  /*16b0*/  @P0 BRA `(.L_x_34) ;  /* 0x00000000006c0947 */ /* 0x000fea0003800000 */
[----:B------:R-:W-:-:S13]  /*16c0*/  ISETP.GE.AND P0, PT, R2, 0x1, PT ;  /* 0x000000010200780c */ /* 0x000fda0003f06270 */
[----:B------:R-:W-:Y:S05]  /*16d0*/  @P0 BRA `(.L_x_35) ;  /* 0x0000000000740947 */ /* 0x000fea0003800000 */
[----:B------:R-:W-:Y:S02]  /*16e0*/  ISETP.GE.AND P0, PT, R2, -0x18, PT ;  /* 0xffffffe80200780c */ /* 0x000fe40003f06270 */
[----:B------:R-:W-:-:S11]  /*16f0*/  LOP3.LUT R0, R0, 0x80000000, RZ, 0xc0, !PT ;  /* 0x8000000000007812 */ /* 0x000fd600078ec0ff */
[----:B------:R-:W-:Y:S05]  /*1700*/  @!P0 BRA `(.L_x_35) ;  /* 0x0000000000688947 */ /* 0x000fea0003800000 */
[CCC-:B------:R-:W-:Y:S01]  /*1710*/  FFMA.RZ R3, R25.reuse, R23.reuse, R24.reuse ;  /* 0x0000001719037223 */ /* 0x1c0fe2000000c018 */
[C---:B------:R-:W-:Y:S01]  /*1720*/  IADD3 R22, PT, PT, R2.reuse, 0x20, RZ ;  /* 0x0000002002167810 */ /* 0x040fe20007ffe0ff */
[CCC-:B------:R-:W-:Y:S01]  /*1730*/  FFMA.RP R21, R25.reuse, R23.reuse, R24.reuse ;  /* 0x0000001719157223 */ /* 0x1c0fe20000008018 */
[----:B------:R-:W-:Y:S01]  /*1740*/  FFMA.RM R24, R25, R23, R24 ;  /* 0x0000001719187223 */ /* 0x000fe20000004018 */
[C---:B------:R-:W-:Y:S02]  /*1750*/  ISETP.NE.AND P3, PT, R2.reuse, RZ, PT ;  /* 0x000000ff0200720c */ /* 0x040fe40003f65270 */
[----:B------:R-:W-:Y:S02]  /*1760*/  LOP3.LUT R3, R3, 0x7fffff, RZ, 0xc0, !PT ;  /* 0x007fffff03037812 */ /* 0x000fe400078ec0ff */
[----:B------:R-:W-:Y:S02]  /*1770*/  ISETP.NE.AND P1, PT, R2, RZ, PT ;  /* 0x000000ff0200720c */ /* 0x000fe40003f25270 */
[----:B------:R-:W-:-:S02]  /*1780*/  LOP3.LUT R3, R3, 0x800000, RZ, 0xfc, !PT ;  /* 0x0080000003037812 */ /* 0x000fc400078efcff */
[----:B------:R-:W-:Y:S02]  /*1790*/  IADD3 R2, PT, PT, -R2, RZ, RZ ;  /* 0x000000ff02027210 */ /* 0x000fe40007ffe1ff */
[----:B------:R-:W-:Y:S02]  /*17a0*/  SHF.L.U32 R22, R3, R22, RZ ;  /* 0x0000001603167219 */ /* 0x000fe400000006ff */
[----:B------:R-:W-:Y:S02]  /*17b0*/  FSETP.NEU.FTZ.AND P0, PT, R21, R24, PT ;  /* 0x000000181500720b */ /* 0x000fe40003f1d000 */
[----:B------:R-:W-:Y:S02]  /*17c0*/  SEL R2, R2, RZ, P3 ;  /* 0x000000ff02027207 */ /* 0x000fe40001800000 */
[----:B------:R-:W-:Y:S02]  /*17d0*/  ISETP.NE.AND P1, PT, R22, RZ, P1 ;  /* 0x000000ff1600720c */ /* 0x000fe40000f25270 */
[----:B------:R-:W-:-:S02]  /*17e0*/  SHF.R.U32.HI R21, RZ, R2, R3 ;  /* 0x00000002ff157219 */ /* 0x000fc40000011603 */
[----:B------:R-:W-:Y:S02]  /*17f0*/  PLOP3.LUT P0, PT, P0, P1, PT, 0xf8, 0x8f ;  /* 0x00000000008f781c */ /* 0x000fe40000703f70 */
[----:B------:R-:W-:Y:S02]  /*1800*/  SHF.R.U32.HI R3, RZ, 0x1, R21 ;  /* 0x00000001ff037819 */ /* 0x000fe40000011615 */
[----:B------:R-:W-:-:S04]  /*1810*/  SEL R2, RZ, 0x1, !P0 ;  /* 0x00000001ff027807 */ /* 0x000fc80004000000 */
[----:B------:R-:W-:-:S04]  /*1820*/  LOP3.LUT R2, R2, 0x1, R3, 0xf8, !PT ;  /* 0x0000000102027812 */ /* 0x000fc800078ef803 */
[----:B------:R-:W-:-:S05]  /*1830*/  LOP3.LUT R2, R2, R21, RZ, 0xc0, !PT ;  /* 0x0000001502027212 */ /* 0x000fca00078ec0ff */
[----:B------:R-:W-:-:S05]  /*1840*/  IMAD.IADD R3, R3, 0x1, R2 ;  /* 0x0000000103037824 */ /* 0x000fca00078e0202 */
[----:B------:R-:W-:Y:S01]  /*1850*/  LOP3.LUT R0, R3, R0, RZ, 0xfc, !PT ;  /* 0x0000000003007212 */ /* 0x000fe200078efcff */
[----:B------:R-:W-:Y:S06]  /*1860*/  BRA `(.L_x_35) ;  /* 0x0000000000107947 */ /* 0x000fec0003800000 */
.L_x_34:
[----:B------:R-:W-:-:S04]  /*1870*/  LOP3.LUT R0, R0, 0x80000000, RZ, 0xc0, !PT ;  /* 0x8000000000007812 */ /* 0x000fc800078ec0ff */
[----:B------:R-:W-:Y:S01]  /*1880*/  LOP3.LUT R0, R0, 0x7f800000, RZ, 0xfc, !PT ;  /* 0x7f80000000007812 */ /* 0x000fe200078efcff */
[----:B------:R-:W-:Y:S06]  /*1890*/  BRA `(.L_x_35) ;  /* 0x0000000000047947 */ /* 0x000fec0003800000 */
.L_x_33:
[----:B------:R-:W-:-:S07]  /*18a0*/  LEA R0, R21, R0, 0x17 ;  /* 0x0000000015007211 */ /* 0x000fce00078eb8ff */
.L_x_35:
[----:B------:R-:W-:Y:S05]  /*18b0*/  BSYNC.RECONVERGENT B3 ;  /* 0x0000000000037941 */ /* 0x000fea0003800200 */
.L_x_32:
[----:B------:R-:W-:Y:S05]  /*18c0*/  BRA `(.L_x_36) ;  /* 0x0000000000207947 */ /* 0x000fea0003800000 */
.L_x_31:
[----:B------:R-:W-:-:S04]  /*18d0*/  LOP3.LUT R0, R0, 0x80000000, R3, 0x48, !PT ;  /* 0x8000000000007812 */ /* 0x000fc800078e4803 */
[----:B------:R-:W-:Y:S01]  /*18e0*/  LOP3.LUT R0, R0, 0x7f800000, RZ, 0xfc, !PT ;  /* 0x7f80000000007812 */ /* 0x000fe200078efcff */
[----:B------:R-:W-:Y:S06]  /*18f0*/  BRA `(.L_x_36) ;  /* 0x0000000000147947 */ /* 0x000fec0003800000 */
.L_x_30:
[----:B------:R-:W-:Y:S01]  /*1900*/  LOP3.LUT R0, R0, 0x80000000, R3, 0x48, !PT ;  /* 0x8000000000007812 */ /* 0x000fe200078e4803 */
[----:B------:R-:W-:Y:S06]  /*1910*/  BRA `(.L_x_36) ;  /* 0x00000000000c7947 */ /* 0x000fec0003800000 */
.L_x_29:
[----:B------:R-:W0:Y:S01]  /*1920*/  MUFU.RSQ R0, -QNAN ;  /* 0xffc0000000007908 */ /* 0x000e220000001400 */
[----:B------:R-:W-:Y:S05]  /*1930*/  BRA `(.L_x_36) ;  /* 0x0000000000047947 */ /* 0x000fea0003800000 */
.L_x_28:
[----:B------:R-:W-:-:S07]  /*1940*/  FADD.FTZ R0, R3, R0 ;  /* 0x0000000003007221 */ /* 0x000fce0000010000 */
.L_x_36:
[----:B------:R-:W-:Y:S05]  /*1950*/  BSYNC.RECONVERGENT B2 ;  /* 0x0000000000027941 */ /* 0x000fea0003800200 */
.L_x_26:
[----:B------:R-:W-:-:S04]  /*1960*/  HFMA2 R21, -RZ, RZ, 0, 0 ;  /* 0x00000000ff157431 */ /* 0x000fc800000001ff */
[----:B0-----:R-:W-:Y:S05]  /*1970*/  RET.REL.NODEC R20 `(rocp_many_series_one_param_f32) ;  /* 0xffffffe414a07950 */ /* 0x001fea0003c3ffff */
.L_x_37:
[----:B------:R-:W-:-:S00]  /*1980*/  BRA `(.L_x_37) ;  /* 0xfffffffc00fc7947 */ /* 0x000fc0000383ffff */
[----:B------:R-:W-:-:S00]  /*1990*/  NOP ;  /* 0x0000000000007918 */ /* 0x000fc00000000000 */
        /* <DEDUP_REMOVED lines=14> */
.L_x_43:


//--------------------- .text.rocp_batch_f32      --------------------------
	.section	.text.rocp_batch_f32,"ax",@progbits
	.align	128
        .global         rocp_batch_f32
        .type           rocp_batch_f32,@function
        .size           rocp_batch_f32,(.L_x_45 - rocp_batch_f32)
        .other          rocp_batch_f32,@"STO_CUDA_ENTRY STV_DEFAULT"
rocp_batch_f32:
.text.rocp_batch_f32:
[----:B------:R-:W-:Y:S01]  /*0000*/  LDC R1, c[0x0][0x37c] ;  /* 0x0000df00ff017b82 */ /* 0x000fe20000000800 */
[----:B------:R-:W0:Y:S01]  /*0010*/  S2R R0, SR_CTAID.X ;  /* 0x0000000000007919 */ /* 0x000e220000002500 */
[----:B------:R-:W0:Y:S02]  /*0020*/  LDCU UR4, c[0x0][0x3a0] ;  /* 0x00007400ff0477ac */ /* 0x000e240008000800 */
[----:B0-----:R-:W-:-:S13]  /*0030*/  ISETP.GE.AND P0, PT, R0, UR4, PT ;  /* 0x0000000400007c0c */ /* 0x001fda000bf06270 */
[----:B------:R-:W-:Y:S05]  /*0040*/  @P0 EXIT ;  /* 0x000000000000094d */ /* 0x000fea0003800000 */
[----:B------:R-:W0:Y:S01]  /*0050*/  LDC.64 R8, c[0x0][0x390] ;  /* 0x0000e400ff087b82 */ /* 0x000e220000000a00 */
[----:B------:R-:W1:Y:S01]  /*0060*/  LDCU.64 UR4, c[0x0][0x358] ;  /* 0x00006b00ff0477ac */ /* 0x000e620008000a00 */
[----:B0-----:R-:W-:-:S06]  /*0070*/  IMAD.WIDE.U32 R8, R0, 0x4, R8 ;  /* 0x0000000400087825 */ /* 0x001fcc00078e0008 */
[----:B-1----:R-:W2:Y:S02]  /*0080*/  LDG.E.CONSTANT R8, desc[UR4][R8.64] ;  /* 0x0000000408087981 */ /* 0x002ea4000c1e9900 */
[----:B--2---:R-:W-:-:S13]  /*0090*/  ISETP.GE.AND P0, PT, R8, 0x1, PT ;  /* 0x000000010800780c */ /* 0x004fda0003f06270 */
[----:B------:R-:W-:Y:S05]  /*00a0*/  @!P0 EXIT ;  /* 0x000000000000894d */ /* 0x000fea0003800000 */
[----:B------:R-:W0:Y:S01]  /*00b0*/  S2R R9, SR_TID.X ;  /* 0x0000000000097919 */ /* 0x000e220000002100 */
[----:B------:R-:W0:Y:S01]  /*00c0*/  LDCU UR7, c[0x0][0x398] ;  /* 0x00007300ff0777ac */ /* 0x000e220008000800 */
[----:B------:R-:W-:Y:S01]  /*00d0*/  BSSY.RECONVERGENT B0, `(.L_x_38) ;  /* 0x000000d000007945 */ /* 0x000fe20003800200 */
[----:B0-----:R-:W-:-:S13]  /*00e0*/  ISETP.GE.AND P0, PT, R9, UR7, PT ;  /* 0x0000000709007c0c */ /* 0x001fda000bf06270 */
[----:B------:R-:W-:Y:S05]  /*00f0*/  @P0 BRA `(.L_x_39) ;  /* 0x0000000000280947 */ /* 0x000fea0003800000 */
[----:B------:R-:W0:Y:S01]  /*0100*/  LDC R6, c[0x0][0x360] ;  /* 0x0000d800ff067b82 */ /* 0x000e220000000800 */
[----:B------:R-:W-:Y:S02]  /*0110*/  MOV R7, R9 ;  /* 0x0000000900077202 */ /* 0x000fe40000000f00 */
[----:B------:R-:W-:-:S05]  /*0120*/  MOV R11, 0x7fc00000 ;  /* 0x7fc00000000b7802 */ /* 0x000fca0000000f00 */
[----:B------:R-:W1:Y:S02]  /*0130*/  LDC.64 R4, c[0x0][0x3a8] ;  /* 0x0000ea00ff047b82 */ /* 0x000e640000000a00 */
.L_x_40:
[--C-:B--2---:R-:W-:Y:S02]  /*0140*/  IMAD R3, R0, UR7, R7.reuse ;  /* 0x0000000700037c24 */ /* 0x104fe4000f8e0207 */
[----:B0-----:R-:W-:Y:S02]  /*0150*/  IMAD.IADD R7, R6, 0x1, R7 ;  /* 0x0000000106077824 */ /* 0x001fe400078e0207 */
[----:B-1----:R-:W-:-:S03]  /*0160*/  IMAD.WIDE R2, R3, 0x4, R4 ;  /* 0x0000000403027825 */ /* 0x002fc600078e0204 */
[----:B------:R-:W-:Y:S02]  /*0170*/  ISETP.GE.AND P0, PT, R7, UR7, PT ;  /* 0x0000000707007c0c */ /* 0x000fe4000bf06270 */
[----:B------:R2:W-:Y:S11]  /*0180*/  STG.E desc[UR4][R2.64], R11 ;  /* 0x0000000b02007986 */ /* 0x0005f6000c101904 */
[----:B------:R-:W-:Y:S05]  /*0190*/  @!P0 BRA `(.L_x_40) ;  /* 0xfffffffc00e88947 */ /* 0x000fea000383ffff */
.L_x_39:
[----:B------:R-:W-:Y:S05]  /*01a0*/  BSYNC.RECONVERGENT B0 ;  /* 0x0000000000007941 */ /* 0x000fea0003800200 */
.L_x_38:
[----:B------:R-:W2:Y:S02]  /*01b0*/  LDCU UR6, c[0x0][0x39c] ;  /* 0x00007380ff0677ac */ /* 0x000ea40008000800 */
[----:B--2---:R-:W-:-:S05]  /*01c0*/  IADD3 R2, PT, PT, R8, UR6, RZ ;  /* 0x0000000608027c10 */ /* 0x004fca000fffe0ff */
[----:B------:R-:W-:-:S05]  /*01d0*/  IMAD.IADD R9, R2, 0x1, R9 ;  /* 0x0000000102097824 */ /* 0x000fca00078e0209 */
[----:B------:R-:W-:Y:S01]  /*01e0*/  VIMNMX R2, PT, PT, R2, R9, !PT ;  /* 0x0000000902027248 */ /* 0x000fe20007fe0100 */
[----:B------:R-:W-:Y:S03]  /*01f0*/  BAR.SYNC.DEFER_BLOCKING 0x0 ;  /* 0x0000000000007b1d */ /* 0x000fe60000010000 */
[----:B------:R-:W-:-:S13]  /*0200*/  ISETP.GE.AND P0, PT, R2, UR7, PT ;  /* 0x0000000702007c0c */ /* 0x000fda000bf06270 */
[----:B------:R-:W-:Y:S05]  /*0210*/  @P0 EXIT ;  /* 0x000000000000094d */ /* 0x000fea0003800000 */
[----:B------:R-:W0:Y:S01]  /*0220*/  LDC.64 R2, c[0x0][0x3a8] ;  /* 0x0000ea00ff027b82 */ /* 0x000e220000000a00 */
[----:B------:R-:W1:Y:S07]  /*0230*/  LDCU UR6, c[0x0][0x360] ;  /* 0x00006c00ff0677ac */ /* 0x000e6e0008000800 */
[----:B------:R-:W2:Y:S08]  /*0240*/  LDC.64 R4, c[0x0][0x380] ;  /* 0x0000e000ff047b82 */ /* 0x000eb00000000a00 */
[----:B------:R-:W3:Y:S02]  /*0250*/  LDC.64 R6, c[0x0][0x388] ;  /* 0x0000e200ff067b82 */ /* 0x000ee40000000a00 */
.L_x_41:
[----:B------:R-:W-:Y:S01]  /*0260*/  IADD3 R13, PT, PT, -R8, R9, RZ ;  /* 0x00000009080d7210 */ /* 0x000fe20007ffe1ff */
[----:B--2---:R-:W-:-:S04]  /*0270*/  IMAD.WIDE R10, R9, 0x4, R4 ;  /* 0x00000004090a7825 */ /* 0x004fc800078e0204 */
[----:B---3--:R-:W-:Y:S02]  /*0280*/  IMAD.WIDE R12, R13, 0x4, R6 ;  /* 0x000000040d0c7825 */ /* 0x008fe400078e0206 */
[----:B------:R-:W2:Y:S04]  /*0290*/  LDG.E.CONSTANT R10, desc[UR4][R10.64] ;  /* 0x000000040a0a7981 */ /* 0x000ea8000c1e9900 */
[----:B------:R-:W2:Y:S01]  /*02a0*/  LDG.E.CONSTANT R13, desc[UR4][R12.64] ;  /* 0x000000040c0d7981 */ /* 0x000ea2000c1e9900 */
[----:B----4-:R-:W-:Y:S02]  /*02b0*/  IMAD R15, R0, UR7, R9 ;  /* 0x00000007000f7c24 */ /* 0x010fe4000f8e0209 */
[----:B-1----:R-:W-:Y:S02]  /*02c0*/  VIADD R9, R9, UR6 ;  /* 0x0000000609097c36 */ /* 0x002fe40008000000 */
[----:B0-----:R-:W-:-:S03]  /*02d0*/  IMAD.WIDE R14, R15, 0x4, R2 ;  /* 0x000000040f0e7825 */ /* 0x001fc600078e0202 */
[----:B------:R-:W-:Y:S01]  /*02e0*/  ISETP.GE.AND P0, PT, R9, UR7, PT ;  /* 0x0000000709007c0c */ /* 0x000fe2000bf06270 */
[----:B--2---:R-:W-:-:S05]  /*02f0*/  FFMA R17, R10, R13, -1 ;  /* 0xbf8000000a117423 */ /* 0x004fca000000000d */
[----:B------:R4:W-:Y:S07]  /*0300*/  STG.E desc[UR4][R14.64], R17 ;  /* 0x000000110e007986 */ /* 0x0009ee000c101904 */
[----:B------:R-:W-:Y:S05]  /*0310*/  @!P0 BRA `(.L_x_41) ;  /* 0xfffffffc00d08947 */ /* 0x000fea000383ffff */
[----:B------:R-:W-:Y:S05]  /*0320*/  EXIT ;  /* 0x000000000000794d */ /* 0x000fea0003800000 */
.L_x_42:
        /* <DEDUP_REMOVED lines=13> */
.L_x_45:


//--------------------- .nv.shared.reserved.0     --------------------------
	.section	.nv.shared.reserved.0,"aw",@nobits
	.weak		__nv_reservedSMEM_offset_0_alias
	.size		__nv_reservedSMEM_offset_0_alias, 0, 64
	.other		__nv_reservedSMEM_offset_0_alias,@"STO_CUDA_RESERVED_SHARED STV_DEFAULT"
__nv_reservedSMEM_offset_0_alias:
	.zero		0
	.zero		64


//--------------------- .nv.constant0.rocp_many_series_one_param_f32 --------------------------
	.section	.nv.constant0.rocp_many_series_one_param_f32,"a",@progbits
	.sectionflags	@""
	.align	4
.nv.constant0.rocp_many_series_one_param_f32:
	.zero		936


//--------------------- .nv.constant0.rocp_batch_f32 --------------------------
	.section	.nv.constant0.rocp_batch_f32,"a",@progbits
	.sectionflags	@""
	.align	4
.nv.constant0.rocp_batch_f32:
	.zero		944


//--------------------- SYMBOLS --------------------------

	.type		.nv.reservedSmem.offset0,@object
	.size		.nv.reservedSmem.offset0,0x4
